	.target	sm_90a

	.elftype	@"ET_EXEC"


//--------------------- .note.nv.tkinfo           --------------------------
	.section	.note.nv.tkinfo,"",@"SHT_NOTE"
	.sectionflags	@"SHF_NOTE_NV_TKINFO"
	.tkinfo
        /*0018*/ 	.word	0x00000002
        /*0030*/ 	.string	""
        /*0030*/ 	.string	"ptxas"
        /*0030*/ 	.string	"Cuda compilation tools, release 13.0, V13.0.88"
        /*0030*/ 	.string	"Build cuda_13.0.r13.0/compiler.36424714_0"
        /*0030*/ 	.string	"-arch sm_90a -m 64 "



//--------------------- .note.nv.cuinfo           --------------------------
	.section	.note.nv.cuinfo,"",@"SHT_NOTE"
	.sectionflags	@"SHF_NOTE_NV_CUINFO"
        /*0018*/ 	.short	0x0002
        /*001a*/ 	.short	0x005a
        /*001c*/ 	.short	0x0082
	.zero		2


//--------------------- .nv.info                  --------------------------
	.section	.nv.info,"",@"SHT_CUDA_INFO"
	.align	4


	//----- nvinfo : EIATTR_REGCOUNT
	.align		4
        /*0000*/ 	.byte	0x04, 0x2f
        /*0002*/ 	.short	(.L_15 - .L_14)
	.align		4
.L_14:
        /*0004*/ 	.word	index@(_ZN7cutlass13device_kernelINS_4gemm6kernel13GemmUniversalIN4cute5tupleIJiiiiEEENS1_10collective13CollectiveMmaINS1_34MainloopSm90TmaGmmaWarpSpecializedILi7ENS5_IJNS4_1CILi1EEESB_SB_EEENS1_35KernelTmaWarpSpecializedCooperativeEEENS5_IJNSA_ILi256EEENSA_ILi128EEENSA_ILi64EEEEEENS_10tfloat32_tENS5_IJlSB_lEEESJ_SK_NS4_8TiledMMAINS4_8MMA_AtomIJNS4_4SM904GMMA30MMA_64x128x8_F32TF32TF32_SS_TNILNSO_7ScaleInE1ELSQ_1EEEEEENS4_6LayoutINS5_IJNSA_ILi2EEESB_SB_EEENS5_IJSB_NSA_ILi0EEESW_EEEEENS5_IJNS4_10UnderscoreESZ_SZ_EEEEENS4_13SM90_TMA_LOADENS4_14ComposedLayoutINS4_7SwizzleILi3ELi4ELi3EEENS4_18smem_ptr_flag_bitsILi32EEENST_INS5_IJNSA_ILi8EEENSA_ILi32EEEEEENS5_IJS19_SB_EEEEEEEvNS4_8identityES12_S1D_vS1E_EENS_8epilogue10collective6detail29Sm90TmaWarpSpecializedAdapterINS1H_15DefaultEpilogueISJ_SK_SK_NS1G_6thread17LinearCombinationISJ_Li1EffLNS1L_9ScaleType4KindE0ELNS_15FloatRoundStyleE2ESJ_EENS1_15EpilogueDefaultEEEEEvvEEEEvNT_6ParamsE)
        /*0008*/ 	.word	0x000000a8


	//----- nvinfo : EIATTR_FRAME_SIZE
	.align		4
.L_15:
        /*000c*/ 	.byte	0x04, 0x11
        /*000e*/ 	.short	(.L_17 - .L_16)
	.align		4
.L_16:
        /*0010*/ 	.word	index@(_ZN7cutlass13device_kernelINS_4gemm6kernel13GemmUniversalIN4cute5tupleIJiiiiEEENS1_10collective13CollectiveMmaINS1_34MainloopSm90TmaGmmaWarpSpecializedILi7ENS5_IJNS4_1CILi1EEESB_SB_EEENS1_35KernelTmaWarpSpecializedCooperativeEEENS5_IJNSA_ILi256EEENSA_ILi128EEENSA_ILi64EEEEEENS_10tfloat32_tENS5_IJlSB_lEEESJ_SK_NS4_8TiledMMAINS4_8MMA_AtomIJNS4_4SM904GMMA30MMA_64x128x8_F32TF32TF32_SS_TNILNSO_7ScaleInE1ELSQ_1EEEEEENS4_6LayoutINS5_IJNSA_ILi2EEESB_SB_EEENS5_IJSB_NSA_ILi0EEESW_EEEEENS5_IJNS4_10UnderscoreESZ_SZ_EEEEENS4_13SM90_TMA_LOADENS4_14ComposedLayoutINS4_7SwizzleILi3ELi4ELi3EEENS4_18smem_ptr_flag_bitsILi32EEENST_INS5_IJNSA_ILi8EEENSA_ILi32EEEEEENS5_IJS19_SB_EEEEEEEvNS4_8identityES12_S1D_vS1E_EENS_8epilogue10collective6detail29Sm90TmaWarpSpecializedAdapterINS1H_15DefaultEpilogueISJ_SK_SK_NS1G_6thread17LinearCombinationISJ_Li1EffLNS1L_9ScaleType4KindE0ELNS_15FloatRoundStyleE2ESJ_EENS1_15EpilogueDefaultEEEEEvvEEEEvNT_6ParamsE)
        /*0014*/ 	.word	0x00000000


	//----- nvinfo : EIATTR_MIN_STACK_SIZE
	.align		4
.L_17:
        /*0018*/ 	.byte	0x04, 0x12
        /*001a*/ 	.short	(.L_19 - .L_18)
	.align		4
.L_18:
        /*001c*/ 	.word	index@(_ZN7cutlass13device_kernelINS_4gemm6kernel13GemmUniversalIN4cute5tupleIJiiiiEEENS1_10collective13CollectiveMmaINS1_34MainloopSm90TmaGmmaWarpSpecializedILi7ENS5_IJNS4_1CILi1EEESB_SB_EEENS1_35KernelTmaWarpSpecializedCooperativeEEENS5_IJNSA_ILi256EEENSA_ILi128EEENSA_ILi64EEEEEENS_10tfloat32_tENS5_IJlSB_lEEESJ_SK_NS4_8TiledMMAINS4_8MMA_AtomIJNS4_4SM904GMMA30MMA_64x128x8_F32TF32TF32_SS_TNILNSO_7ScaleInE1ELSQ_1EEEEEENS4_6LayoutINS5_IJNSA_ILi2EEESB_SB_EEENS5_IJSB_NSA_ILi0EEESW_EEEEENS5_IJNS4_10UnderscoreESZ_SZ_EEEEENS4_13SM90_TMA_LOADENS4_14ComposedLayoutINS4_7SwizzleILi3ELi4ELi3EEENS4_18smem_ptr_flag_bitsILi32EEENST_INS5_IJNSA_ILi8EEENSA_ILi32EEEEEENS5_IJS19_SB_EEEEEEEvNS4_8identityES12_S1D_vS1E_EENS_8epilogue10collective6detail29Sm90TmaWarpSpecializedAdapterINS1H_15DefaultEpilogueISJ_SK_SK_NS1G_6thread17LinearCombinationISJ_Li1EffLNS1L_9ScaleType4KindE0ELNS_15FloatRoundStyleE2ESJ_EENS1_15EpilogueDefaultEEEEEvvEEEEvNT_6ParamsE)
        /*0020*/ 	.word	0x00000000
.L_19:


//--------------------- .nv.compat                --------------------------
	.section	.nv.compat,"",@"SHT_CUDA_COMPAT_INFO"
	.align	4
        /*0000*/ 	.byte	0x02, 0x09, 0x01, 0x00, 0x02, 0x02, 0x04, 0x00, 0x02, 0x05, 0x05, 0x00, 0x03, 0x07, 0x01, 0x01
        /*0010*/ 	.byte	0x02, 0x03, 0x01, 0x00, 0x02, 0x06, 0x01, 0x00, 0x04, 0x0b, 0x08, 0x00, 0x00, 0x00, 0x00, 0x00
        /*0020*/ 	.byte	0x00, 0x00, 0x00, 0x00


//--------------------- .nv.info._ZN7cutlass13device_kernelINS_4gemm6kernel13GemmUniversalIN4cute5tupleIJiiiiEEENS1_10collective13CollectiveMmaINS1_34MainloopSm90TmaGmmaWarpSpecializedILi7ENS5_IJNS4_1CILi1EEESB_SB_EEENS1_35KernelTmaWarpSpecializedCooperativeEEENS5_IJNSA_ILi256EEENSA_ILi128EEENSA_ILi64EEEEEENS_10tfloat32_tENS5_IJlSB_lEEESJ_SK_NS4_8TiledMMAINS4_8MMA_AtomIJNS4_4SM904GMMA30MMA_64x128x8_F32TF32TF32_SS_TNILNSO_7ScaleInE1ELSQ_1EEEEEENS4_6LayoutINS5_IJNSA_ILi2EEESB_SB_EEENS5_IJSB_NSA_ILi0EEESW_EEEEENS5_IJNS4_10UnderscoreESZ_SZ_EEEEENS4_13SM90_TMA_LOADENS4_14ComposedLayoutINS4_7SwizzleILi3ELi4ELi3EEENS4_18smem_ptr_flag_bitsILi32EEENST_INS5_IJNSA_ILi8EEENSA_ILi32EEEEEENS5_IJS19_SB_EEEEEEEvNS4_8identityES12_S1D_vS1E_EENS_8epilogue10collective6detail29Sm90TmaWarpSpecializedAdapterINS1H_15DefaultEpilogueISJ_SK_SK_NS1G_6thread17LinearCombinationISJ_Li1EffLNS1L_9ScaleType4KindE0ELNS_15FloatRoundStyleE2ESJ_EENS1_15EpilogueDefaultEEEEEvvEEEEvNT_6ParamsE --------------------------
	.section	.nv.info._ZN7cutlass13device_kernelINS_4gemm6kernel13GemmUniversalIN4cute5tupleIJiiiiEEENS1_10collective13CollectiveMmaINS1_34MainloopSm90TmaGmmaWarpSpecializedILi7ENS5_IJNS4_1CILi1EEESB_SB_EEENS1_35KernelTmaWarpSpecializedCooperativeEEENS5_IJNSA_ILi256EEENSA_ILi128EEENSA_ILi64EEEEEENS_10tfloat32_tENS5_IJlSB_lEEESJ_SK_NS4_8TiledMMAINS4_8MMA_AtomIJNS4_4SM904GMMA30MMA_64x128x8_F32TF32TF32_SS_TNILNSO_7ScaleInE1ELSQ_1EEEEEENS4_6LayoutINS5_IJNSA_ILi2EEESB_SB_EEENS5_IJSB_NSA_ILi0EEESW_EEEEENS5_IJNS4_10UnderscoreESZ_SZ_EEEEENS4_13SM90_TMA_LOADENS4_14ComposedLayoutINS4_7SwizzleILi3ELi4ELi3EEENS4_18smem_ptr_flag_bitsILi32EEENST_INS5_IJNSA_ILi8EEENSA_ILi32EEEEEENS5_IJS19_SB_EEEEEEEvNS4_8identityES12_S1D_vS1E_EENS_8epilogue10collective6detail29Sm90TmaWarpSpecializedAdapterINS1H_15DefaultEpilogueISJ_SK_SK_NS1G_6thread17LinearCombinationISJ_Li1EffLNS1L_9ScaleType4KindE0ELNS_15FloatRoundStyleE2ESJ_EENS1_15EpilogueDefaultEEEEEvvEEEEvNT_6ParamsE,"",@"SHT_CUDA_INFO"
	.sectionflags	@""
	.align	4


	//----- nvinfo : EIATTR_CUDA_API_VERSION
	.align		4
        /*0000*/ 	.byte	0x04, 0x37
        /*0002*/ 	.short	(.L_21 - .L_20)
.L_20:
        /*0004*/ 	.word	0x00000082


	//----- nvinfo : EIATTR_KPARAM_INFO
	.align		4
.L_21:
        /*0008*/ 	.byte	0x04, 0x17
        /*000a*/ 	.short	(.L_23 - .L_22)
.L_22:
        /*000c*/ 	.word	0x00000000
        /*0010*/ 	.short	0x0000
        /*0012*/ 	.short	0x0070
        /*0014*/ 	.byte	0x00, 0xf0, 0x01, 0x10


	//----- nvinfo : EIATTR_SPARSE_MMA_MASK
	.align		4
.L_23:
        /*0018*/ 	.byte	0x03, 0x50
        /*001a*/ 	.short	0x0000


	//----- nvinfo : EIATTR_MAXREG_COUNT
	.align		4
        /*001c*/ 	.byte	0x03, 0x1b
        /*001e*/ 	.short	0x00a8


	//----- nvinfo : EIATTR_NUM_BARRIERS
	.align		4
        /*0020*/ 	.byte	0x02, 0x4c
        /*0022*/ 	.byte	0x01
	.zero		1


	//----- nvinfo : EIATTR_EXTERNS
	.align		4
        /*0024*/ 	.byte	0x04, 0x0f
        /*0026*/ 	.short	(.L_25 - .L_24)


	//   ....[0]....
	.align		4
.L_24:
        /*0028*/ 	.word	index@(__assertfail)


	//----- nvinfo : EIATTR_MERCURY_ISA_VERSION
	.align		4
.L_25:
        /*002c*/ 	.byte	0x03, 0x5f
        /*002e*/ 	.short	0x0101


	//----- nvinfo : EIATTR_INT_WARP_WIDE_INSTR_OFFSETS
	.align		4
        /*0030*/ 	.byte	0x04, 0x31
        /*0032*/ 	.short	(.L_27 - .L_26)


	//   ....[0]....
.L_26:
        /*0034*/ 	.word	0x00000410


	//   ....[1]....
        /*0038*/ 	.word	0x00000440


	//   ....[2]....
        /*003c*/ 	.word	0x00000520


	//----- nvinfo : EIATTR_COOP_GROUP_MASK_REGIDS
	.align		4
.L_27:
        /*0040*/ 	.byte	0x04, 0x29
        /*0042*/ 	.short	(.L_29 - .L_28)


	//   ....[0]....
.L_28:
        /*0044*/ 	.word	0xffffffff


	//   ....[1]....
        /*0048*/ 	.word	0xffffffff


	//   ....[2]....
        /*004c*/ 	.word	0xffffffff


	//   ....[3]....
        /*0050*/ 	.word	0xffffffff


	//   ....[4]....
        /*0054*/ 	.word	0xffffffff


	//----- nvinfo : EIATTR_COOP_GROUP_INSTR_OFFSETS
	.align		4
.L_29:
        /*0058*/ 	.byte	0x04, 0x28
        /*005a*/ 	.short	(.L_31 - .L_30)


	//   ....[0]....
.L_30:
        /*005c*/ 	.word	0x00000060


	//   ....[1]....
        /*0060*/ 	.word	0x00000070


	//   ....[2]....
        /*0064*/ 	.word	0x00000130


	//   ....[3]....
        /*0068*/ 	.word	0x00000320


	//   ....[4]....
        /*006c*/ 	.word	0x00000fd0


	//----- nvinfo : EIATTR_REG_RECONFIG
	.align		4
.L_31:
        /*0070*/ 	.byte	0x01, 0x54
	.zero		2


	//----- nvinfo : EIATTR_SYSCALL_OFFSETS
	.align		4
        /*0074*/ 	.byte	0x04, 0x46
        /*0076*/ 	.short	(.L_33 - .L_32)


	//   ....[0]....
.L_32:
        /*0078*/ 	.word	0x00001190


	//----- nvinfo : EIATTR_MBARRIER_INSTR_OFFSETS
	.align		4
.L_33:
        /*007c*/ 	.byte	0x04, 0x39
        /*007e*/ 	.short	(.L_35 - .L_34)


	//   ....[0]....
.L_34:
        /*0080*/ 	.word	0x00000230
        /*0084*/ 	.word	0x000000ff
        /*0088*/ 	.word	0x00000000
        /*008c*/ 	.short	0x0100
        /*008e*/ 	.byte	0x08
	.zero		1


	//   ....[1]....
        /*0090*/ 	.word	0x00000240
        /*0094*/ 	.word	0x000000ff
        /*0098*/ 	.word	0x00000038
        /*009c*/ 	.short	0x0100
        /*009e*/ 	.byte	0x08
	.zero		1


	//   ....[2]....
        /*00a0*/ 	.word	0x00000250
        /*00a4*/ 	.word	0x000000ff
        /*00a8*/ 	.word	0x00000008
        /*00ac*/ 	.short	0x0100
        /*00ae*/ 	.byte	0x08
	.zero		1


	//   ....[3]....
        /*00b0*/ 	.word	0x00000260
        /*00b4*/ 	.word	0x000000ff
        /*00b8*/ 	.word	0x00000040
        /*00bc*/ 	.short	0x0100
        /*00be*/ 	.byte	0x08
	.zero		1


	//   ....[4]....
        /*00c0*/ 	.word	0x00000270
        /*00c4*/ 	.word	0x000000ff
        /*00c8*/ 	.word	0x00000010
        /*00cc*/ 	.short	0x0100
        /*00ce*/ 	.byte	0x08
	.zero		1


	//   ....[5]....
        /*00d0*/ 	.word	0x00000280
        /*00d4*/ 	.word	0x000000ff
        /*00d8*/ 	.word	0x00000048
        /*00dc*/ 	.short	0x0100
        /*00de*/ 	.byte	0x08
	.zero		1


	//   ....[6]....
        /*00e0*/ 	.word	0x00000290
        /*00e4*/ 	.word	0x000000ff
        /*00e8*/ 	.word	0x00000018
        /*00ec*/ 	.short	0x0100
        /*00ee*/ 	.byte	0x08
	.zero		1


	//   ....[7]....
        /*00f0*/ 	.word	0x000002a0
        /*00f4*/ 	.word	0x000000ff
        /*00f8*/ 	.word	0x00000050
        /*00fc*/ 	.short	0x0100
        /*00fe*/ 	.byte	0x08
	.zero		1


	//   ....[8]....
        /*0100*/ 	.word	0x000002b0
        /*0104*/ 	.word	0x000000ff
        /*0108*/ 	.word	0x00000020
        /*010c*/ 	.short	0x0100
        /*010e*/ 	.byte	0x08
	.zero		1


	//   ....[9]....
        /*0110*/ 	.word	0x000002c0
        /*0114*/ 	.word	0x000000ff
        /*0118*/ 	.word	0x00000058
        /*011c*/ 	.short	0x0100
        /*011e*/ 	.byte	0x08
	.zero		1


	//   ....[10]....
        /*0120*/ 	.word	0x000002d0
        /*0124*/ 	.word	0x000000ff
        /*0128*/ 	.word	0x00000028
        /*012c*/ 	.short	0x0100
        /*012e*/ 	.byte	0x08
	.zero		1


	//   ....[11]....
        /*0130*/ 	.word	0x000002e0
        /*0134*/ 	.word	0x000000ff
        /*0138*/ 	.word	0x00000060
        /*013c*/ 	.short	0x0100
        /*013e*/ 	.byte	0x08
	.zero		1


	//   ....[12]....
        /*0140*/ 	.word	0x000002f0
        /*0144*/ 	.word	0x000000ff
        /*0148*/ 	.word	0x00000030
        /*014c*/ 	.short	0x0100
        /*014e*/ 	.byte	0x08
	.zero		1


	//   ....[13]....
        /*0150*/ 	.word	0x00000300
        /*0154*/ 	.word	0x000000ff
        /*0158*/ 	.word	0x00000068
        /*015c*/ 	.short	0x0100
        /*015e*/ 	.byte	0x08
	.zero		1


	//   ....[14]....
        /*0160*/ 	.word	0x00000590
        /*0164*/ 	.word	0x000000ff
        /*0168*/ 	.word	0x00000080
        /*016c*/ 	.short	0x0100
        /*016e*/ 	.byte	0x06
	.zero		1


	//   ....[15]....
        /*0170*/ 	.word	0x000005f0
        /*0174*/ 	.word	0x000000ff
        /*0178*/ 	.word	0x00000088
        /*017c*/ 	.short	0x0100
        /*017e*/ 	.byte	0x06
	.zero		1


	//   ....[16]....
        /*0180*/ 	.word	0x00001210
        /*0184*/ 	.word	0x00000003
        /*0188*/ 	.word	0x00000000
        /*018c*/ 	.short	0x010a
        /*018e*/ 	.byte	0x3f
	.zero		1


	//   ....[17]....
        /*0190*/ 	.word	0x00001250
        /*0194*/ 	.word	0x00000003
        /*0198*/ 	.word	0x00000000
        /*019c*/ 	.short	0x010a
        /*019e*/ 	.byte	0x3f
	.zero		1


	//   ....[18]....
        /*01a0*/ 	.word	0x00001a40
        /*01a4*/ 	.word	0x000000ff
        /*01a8*/ 	.word	0x00000000
        /*01ac*/ 	.short	0x010a
        /*01ae*/ 	.byte	0x09
	.zero		1


	//   ....[19]....
        /*01b0*/ 	.word	0x00001a80
        /*01b4*/ 	.word	0x000000ff
        /*01b8*/ 	.word	0x00000000
        /*01bc*/ 	.short	0x010a
        /*01be*/ 	.byte	0x09
	.zero		1


	//   ....[20]....
        /*01c0*/ 	.word	0x00002130
        /*01c4*/ 	.word	0x000000ff
        /*01c8*/ 	.word	0x00000000
        /*01cc*/ 	.short	0x0101
        /*01ce*/ 	.byte	0x08
	.zero		1


	//   ....[21]....
        /*01d0*/ 	.word	0x00002350
        /*01d4*/ 	.word	0x000000ff
        /*01d8*/ 	.word	0x00000000
        /*01dc*/ 	.short	0x0101
        /*01de*/ 	.byte	0x04
	.zero		1


	//   ....[22]....
        /*01e0*/ 	.word	0x0000b800
        /*01e4*/ 	.word	0x0000000e
        /*01e8*/ 	.word	0x00000038
        /*01ec*/ 	.short	0x010a
        /*01ee*/ 	.byte	0x3f
	.zero		1


	//   ....[23]....
        /*01f0*/ 	.word	0x0000bca0
        /*01f4*/ 	.word	0x00000006
        /*01f8*/ 	.word	0x00000088
        /*01fc*/ 	.short	0x0101
        /*01fe*/ 	.byte	0x3f
	.zero		1


	//   ....[24]....
        /*0200*/ 	.word	0x0000c390
        /*0204*/ 	.word	0x00000007
        /*0208*/ 	.word	0x00000000
        /*020c*/ 	.short	0x010a
        /*020e*/ 	.byte	0x3f
	.zero		1


	//   ....[25]....
        /*0210*/ 	.word	0x0000c410
        /*0214*/ 	.word	0x00000009
        /*0218*/ 	.word	0x00000000
        /*021c*/ 	.short	0x010a
        /*021e*/ 	.byte	0x3f
	.zero		1


	//   ....[26]....
        /*0220*/ 	.word	0x0000c4a0
        /*0224*/ 	.word	0x00000006
        /*0228*/ 	.word	0x00000000
        /*022c*/ 	.short	0x010a
        /*022e*/ 	.byte	0x3f
	.zero		1


	//   ....[27]....
        /*0230*/ 	.word	0x0000c530
        /*0234*/ 	.word	0x00000009
        /*0238*/ 	.word	0x00000000
        /*023c*/ 	.short	0x010a
        /*023e*/ 	.byte	0x3f
	.zero		1


	//   ....[28]....
        /*0240*/ 	.word	0x0000c5c0
        /*0244*/ 	.word	0x00000006
        /*0248*/ 	.word	0x00000000
        /*024c*/ 	.short	0x010a
        /*024e*/ 	.byte	0x3f
	.zero		1


	//   ....[29]....
        /*0250*/ 	.word	0x0000c650
        /*0254*/ 	.word	0x00000009
        /*0258*/ 	.word	0x00000000
        /*025c*/ 	.short	0x010a
        /*025e*/ 	.byte	0x3f
	.zero		1


	//   ....[30]....
        /*0260*/ 	.word	0x0000c6e0
        /*0264*/ 	.word	0x00000003
        /*0268*/ 	.word	0x00000000
        /*026c*/ 	.short	0x010a
        /*026e*/ 	.byte	0x3f
	.zero		1


	//   ....[31]....
        /*0270*/ 	.word	0x0000c740
        /*0274*/ 	.word	0x00000003
        /*0278*/ 	.word	0x00000000
        /*027c*/ 	.short	0x010a
        /*027e*/ 	.byte	0x3f
	.zero		1


	//   ....[32]....
        /*0280*/ 	.word	0x0000c7a0
        /*0284*/ 	.word	0x00000004
        /*0288*/ 	.word	0x00000000
        /*028c*/ 	.short	0x010a
        /*028e*/ 	.byte	0x3f
	.zero		1


	//   ....[33]....
        /*0290*/ 	.word	0x0000c870
        /*0294*/ 	.word	0x0000000e
        /*0298*/ 	.word	0x00000038
        /*029c*/ 	.short	0x010a
        /*029e*/ 	.byte	0x3f
	.zero		1


	//   ....[34]....
        /*02a0*/ 	.word	0x0000c940
        /*02a4*/ 	.word	0x00000007
        /*02a8*/ 	.word	0x00000000
        /*02ac*/ 	.short	0x010a
        /*02ae*/ 	.byte	0x3f
	.zero		1


	//   ....[35]....
        /*02b0*/ 	.word	0x0000c990
        /*02b4*/ 	.word	0x00000009
        /*02b8*/ 	.word	0x00000000
        /*02bc*/ 	.short	0x010a
        /*02be*/ 	.byte	0x3f
	.zero		1


	//   ....[36]....
        /*02c0*/ 	.word	0x0000c9e0
        /*02c4*/ 	.word	0x00000006
        /*02c8*/ 	.word	0x00000000
        /*02cc*/ 	.short	0x010a
        /*02ce*/ 	.byte	0x3f
	.zero		1


	//   ....[37]....
        /*02d0*/ 	.word	0x0000ca30
        /*02d4*/ 	.word	0x00000009
        /*02d8*/ 	.word	0x00000000
        /*02dc*/ 	.short	0x010a
        /*02de*/ 	.byte	0x3f
	.zero		1


	//   ....[38]....
        /*02e0*/ 	.word	0x0000ca80
        /*02e4*/ 	.word	0x00000006
        /*02e8*/ 	.word	0x00000000
        /*02ec*/ 	.short	0x010a
        /*02ee*/ 	.byte	0x3f
	.zero		1


	//   ....[39]....
        /*02f0*/ 	.word	0x0000cad0
        /*02f4*/ 	.word	0x00000009
        /*02f8*/ 	.word	0x00000000
        /*02fc*/ 	.short	0x010a
        /*02fe*/ 	.byte	0x3f
	.zero		1


	//----- nvinfo : EIATTR_NUM_MBARRIERS
	.align		4
.L_35:
        /*0300*/ 	.byte	0x03, 0x38
        /*0302*/ 	.short	0x0010


	//----- nvinfo : EIATTR_EXIT_INSTR_OFFSETS
	.align		4
        /*0304*/ 	.byte	0x04, 0x1c
        /*0306*/ 	.short	(.L_37 - .L_36)


	//   ....[0]....
.L_36:
        /*0308*/ 	.word	0x00000640


	//   ....[1]....
        /*030c*/ 	.word	0x00000f00


	//   ....[2]....
        /*0310*/ 	.word	0x0000ae70


	//   ....[3]....
        /*0314*/ 	.word	0x0000b4a0


	//   ....[4]....
        /*0318*/ 	.word	0x0000c730


	//----- nvinfo : EIATTR_MAX_THREADS
	.align		4
.L_37:
        /*031c*/ 	.byte	0x04, 0x05
        /*031e*/ 	.short	(.L_39 - .L_38)
.L_38:
        /*0320*/ 	.word	0x00000180
        /*0324*/ 	.word	0x00000001
        /*0328*/ 	.word	0x00000001


	//----- nvinfo : EIATTR_CRS_STACK_SIZE
	.align		4
.L_39:
        /*032c*/ 	.byte	0x04, 0x1e
        /*032e*/ 	.short	(.L_41 - .L_40)
.L_40:
        /*0330*/ 	.word	0x00000000


	//----- nvinfo : EIATTR_CBANK_PARAM_SIZE
	.align		4
.L_41:
        /*0334*/ 	.byte	0x03, 0x19
        /*0336*/ 	.short	0x0470


	//----- nvinfo : EIATTR_PARAM_CBANK
	.align		4
        /*0338*/ 	.byte	0x04, 0x0a
        /*033a*/ 	.short	(.L_43 - .L_42)
	.align		4
.L_42:
        /*033c*/ 	.word	index@(.nv.constant0._ZN7cutlass13device_kernelINS_4gemm6kernel13GemmUniversalIN4cute5tupleIJiiiiEEENS1_10collective13CollectiveMmaINS1_34MainloopSm90TmaGmmaWarpSpecializedILi7ENS5_IJNS4_1CILi1EEESB_SB_EEENS1_35KernelTmaWarpSpecializedCooperativeEEENS5_IJNSA_ILi256EEENSA_ILi128EEENSA_ILi64EEEEEENS_10tfloat32_tENS5_IJlSB_lEEESJ_SK_NS4_8TiledMMAINS4_8MMA_AtomIJNS4_4SM904GMMA30MMA_64x128x8_F32TF32TF32_SS_TNILNSO_7ScaleInE1ELSQ_1EEEEEENS4_6LayoutINS5_IJNSA_ILi2EEESB_SB_EEENS5_IJSB_NSA_ILi0EEESW_EEEEENS5_IJNS4_10UnderscoreESZ_SZ_EEEEENS4_13SM90_TMA_LOADENS4_14ComposedLayoutINS4_7SwizzleILi3ELi4ELi3EEENS4_18smem_ptr_flag_bitsILi32EEENST_INS5_IJNSA_ILi8EEENSA_ILi32EEEEEENS5_IJS19_SB_EEEEEEEvNS4_8identityES12_S1D_vS1E_EENS_8epilogue10collective6detail29Sm90TmaWarpSpecializedAdapterINS1H_15DefaultEpilogueISJ_SK_SK_NS1G_6thread17LinearCombinationISJ_Li1EffLNS1L_9ScaleType4KindE0ELNS_15FloatRoundStyleE2ESJ_EENS1_15EpilogueDefaultEEEEEvvEEEEvNT_6ParamsE)
        /*0340*/ 	.short	0x0210
        /*0342*/ 	.short	0x0470


	//----- nvinfo : EIATTR_SW_WAR
	.align		4
.L_43:
        /*0344*/ 	.byte	0x04, 0x36
        /*0346*/ 	.short	(.L_45 - .L_44)
.L_44:
        /*0348*/ 	.word	0x00000008
.L_45:


//--------------------- .nv.callgraph             --------------------------
	.section	.nv.callgraph,"",@"SHT_CUDA_CALLGRAPH"
	.align	4
	.sectionentsize	8
	.align		4
        /*0000*/ 	.word	0x00000000
	.align		4
        /*0004*/ 	.word	0xffffffff
	.align		4
        /*0008*/ 	.word	index@(_ZN7cutlass13device_kernelINS_4gemm6kernel13GemmUniversalIN4cute5tupleIJiiiiEEENS1_10collective13CollectiveMmaINS1_34MainloopSm90TmaGmmaWarpSpecializedILi7ENS5_IJNS4_1CILi1EEESB_SB_EEENS1_35KernelTmaWarpSpecializedCooperativeEEENS5_IJNSA_ILi256EEENSA_ILi128EEENSA_ILi64EEEEEENS_10tfloat32_tENS5_IJlSB_lEEESJ_SK_NS4_8TiledMMAINS4_8MMA_AtomIJNS4_4SM904GMMA30MMA_64x128x8_F32TF32TF32_SS_TNILNSO_7ScaleInE1ELSQ_1EEEEEENS4_6LayoutINS5_IJNSA_ILi2EEESB_SB_EEENS5_IJSB_NSA_ILi0EEESW_EEEEENS5_IJNS4_10UnderscoreESZ_SZ_EEEEENS4_13SM90_TMA_LOADENS4_14ComposedLayoutINS4_7SwizzleILi3ELi4ELi3EEENS4_18smem_ptr_flag_bitsILi32EEENST_INS5_IJNSA_ILi8EEENSA_ILi32EEEEEENS5_IJS19_SB_EEEEEEEvNS4_8identityES12_S1D_vS1E_EENS_8epilogue10collective6detail29Sm90TmaWarpSpecializedAdapterINS1H_15DefaultEpilogueISJ_SK_SK_NS1G_6thread17LinearCombinationISJ_Li1EffLNS1L_9ScaleType4KindE0ELNS_15FloatRoundStyleE2ESJ_EENS1_15EpilogueDefaultEEEEEvvEEEEvNT_6ParamsE)
	.align		4
        /*000c*/ 	.word	index@(__assertfail)
	.align		4
        /*0010*/ 	.word	0x00000000
	.align		4
        /*0014*/ 	.word	0xfffffffe
	.align		4
        /*0018*/ 	.word	0x00000000
	.align		4
        /*001c*/ 	.word	0xfffffffd
	.align		4
        /*0020*/ 	.word	0x00000000
	.align		4
        /*0024*/ 	.word	0xfffffffc


//--------------------- .nv.constant4             --------------------------
	.section	.nv.constant4,"a",@progbits
	.align	8
	.align		8
.nv.constant4:
        /*0000*/ 	.dword	__assertfail
	.align		8
        /*0008*/ 	.dword	__unnamed_1
	.align		8
        /*0010*/ 	.dword	_ZN40_INTERNAL_add4f0cf_4_k_cu_9f675972_252154cuda3std3__45__cpo5beginE
	.align		8
        /*0018*/ 	.dword	_ZN40_INTERNAL_add4f0cf_4_k_cu_9f675972_252154cuda3std3__45__cpo3endE
	.align		8
        /*0020*/ 	.dword	_ZN40_INTERNAL_add4f0cf_4_k_cu_9f675972_252154cuda3std3__45__cpo6cbeginE
	.align		8
        /*0028*/ 	.dword	_ZN40_INTERNAL_add4f0cf_4_k_cu_9f675972_252154cuda3std3__45__cpo4cendE
	.align		8
        /*0030*/ 	.dword	_ZN40_INTERNAL_add4f0cf_4_k_cu_9f675972_252154cuda3std3__442_GLOBAL__N__add4f0cf_4_k_cu_9f675972_252156ignoreE
	.align		8
        /*0038*/ 	.dword	_ZN40_INTERNAL_add4f0cf_4_k_cu_9f675972_252154cuda3std3__419piecewise_constructE
	.align		8
        /*0040*/ 	.dword	_ZN40_INTERNAL_add4f0cf_4_k_cu_9f675972_252154cuda3std3__48in_placeE
	.align		8
        /*0048*/ 	.dword	_ZN40_INTERNAL_add4f0cf_4_k_cu_9f675972_252154cuda3std6ranges3__45__cpo4swapE
	.align		8
        /*0050*/ 	.dword	_ZN40_INTERNAL_add4f0cf_4_k_cu_9f675972_252154cuda3std6ranges3__45__cpo9iter_moveE
	.align		8
        /*0058*/ 	.dword	_ZN40_INTERNAL_add4f0cf_4_k_cu_9f675972_252154cute7productE
	.align		8
        /*0060*/ 	.dword	_ZN40_INTERNAL_add4f0cf_4_k_cu_9f675972_252154cute1_E
	.align		8
        /*0068*/ 	.dword	$str$22
	.align		8
        /*0070*/ 	.dword	$str$23


//--------------------- .text._ZN7cutlass13device_kernelINS_4gemm6kernel13GemmUniversalIN4cute5tupleIJiiiiEEENS1_10collective13CollectiveMmaINS1_34MainloopSm90TmaGmmaWarpSpecializedILi7ENS5_IJNS4_1CILi1EEESB_SB_EEENS1_35KernelTmaWarpSpecializedCooperativeEEENS5_IJNSA_ILi256EEENSA_ILi128EEENSA_ILi64EEEEEENS_10tfloat32_tENS5_IJlSB_lEEESJ_SK_NS4_8TiledMMAINS4_8MMA_AtomIJNS4_4SM904GMMA30MMA_64x128x8_F32TF32TF32_SS_TNILNSO_7ScaleInE1ELSQ_1EEEEEENS4_6LayoutINS5_IJNSA_ILi2EEESB_SB_EEENS5_IJSB_NSA_ILi0EEESW_EEEEENS5_IJNS4_10UnderscoreESZ_SZ_EEEEENS4_13SM90_TMA_LOADENS4_14ComposedLayoutINS4_7SwizzleILi3ELi4ELi3EEENS4_18smem_ptr_flag_bitsILi32EEENST_INS5_IJNSA_ILi8EEENSA_ILi32EEEEEENS5_IJS19_SB_EEEEEEEvNS4_8identityES12_S1D_vS1E_EENS_8epilogue10collective6detail29Sm90TmaWarpSpecializedAdapterINS1H_15DefaultEpilogueISJ_SK_SK_NS1G_6thread17LinearCombinationISJ_Li1EffLNS1L_9ScaleType4KindE0ELNS_15FloatRoundStyleE2ESJ_EENS1_15EpilogueDefaultEEEEEvvEEEEvNT_6ParamsE --------------------------
	.section	.text._ZN7cutlass13device_kernelINS_4gemm6kernel13GemmUniversalIN4cute5tupleIJiiiiEEENS1_10collective13CollectiveMmaINS1_34MainloopSm90TmaGmmaWarpSpecializedILi7ENS5_IJNS4_1CILi1EEESB_SB_EEENS1_35KernelTmaWarpSpecializedCooperativeEEENS5_IJNSA_ILi256EEENSA_ILi128EEENSA_ILi64EEEEEENS_10tfloat32_tENS5_IJlSB_lEEESJ_SK_NS4_8TiledMMAINS4_8MMA_AtomIJNS4_4SM904GMMA30MMA_64x128x8_F32TF32TF32_SS_TNILNSO_7ScaleInE1ELSQ_1EEEEEENS4_6LayoutINS5_IJNSA_ILi2EEESB_SB_EEENS5_IJSB_NSA_ILi0EEESW_EEEEENS5_IJNS4_10UnderscoreESZ_SZ_EEEEENS4_13SM90_TMA_LOADENS4_14ComposedLayoutINS4_7SwizzleILi3ELi4ELi3EEENS4_18smem_ptr_flag_bitsILi32EEENST_INS5_IJNSA_ILi8EEENSA_ILi32EEEEEENS5_IJS19_SB_EEEEEEEvNS4_8identityES12_S1D_vS1E_EENS_8epilogue10collective6detail29Sm90TmaWarpSpecializedAdapterINS1H_15DefaultEpilogueISJ_SK_SK_NS1G_6thread17LinearCombinationISJ_Li1EffLNS1L_9ScaleType4KindE0ELNS_15FloatRoundStyleE2ESJ_EENS1_15EpilogueDefaultEEEEEvvEEEEvNT_6ParamsE,"ax",@progbits
	.align	128
.text._ZN7cutlass13device_kernelINS_4gemm6kernel13GemmUniversalIN4cute5tupleIJiiiiEEENS1_10collective13CollectiveMmaINS1_34MainloopSm90TmaGmmaWarpSpecializedILi7ENS5_IJNS4_1CILi1EEESB_SB_EEENS1_35KernelTmaWarpSpecializedCooperativeEEENS5_IJNSA_ILi256EEENSA_ILi128EEENSA_ILi64EEEEEENS_10tfloat32_tENS5_IJlSB_lEEESJ_SK_NS4_8TiledMMAINS4_8MMA_AtomIJNS4_4SM904GMMA30MMA_64x128x8_F32TF32TF32_SS_TNILNSO_7ScaleInE1ELSQ_1EEEEEENS4_6LayoutINS5_IJNSA_ILi2EEESB_SB_EEENS5_IJSB_NSA_ILi0EEESW_EEEEENS5_IJNS4_10UnderscoreESZ_SZ_EEEEENS4_13SM90_TMA_LOADENS4_14ComposedLayoutINS4_7SwizzleILi3ELi4ELi3EEENS4_18smem_ptr_flag_bitsILi32EEENST_INS5_IJNSA_ILi8EEENSA_ILi32EEEEEENS5_IJS19_SB_EEEEEEEvNS4_8identityES12_S1D_vS1E_EENS_8epilogue10collective6detail29Sm90TmaWarpSpecializedAdapterINS1H_15DefaultEpilogueISJ_SK_SK_NS1G_6thread17LinearCombinationISJ_Li1EffLNS1L_9ScaleType4KindE0ELNS_15FloatRoundStyleE2ESJ_EENS1_15EpilogueDefaultEEEEEvvEEEEvNT_6ParamsE:
        .type           _ZN7cutlass13device_kernelINS_4gemm6kernel13GemmUniversalIN4cute5tupleIJiiiiEEENS1_10collective13CollectiveMmaINS1_34MainloopSm90TmaGmmaWarpSpecializedILi7ENS5_IJNS4_1CILi1EEESB_SB_EEENS1_35KernelTmaWarpSpecializedCooperativeEEENS5_IJNSA_ILi256EEENSA_ILi128EEENSA_ILi64EEEEEENS_10tfloat32_tENS5_IJlSB_lEEESJ_SK_NS4_8TiledMMAINS4_8MMA_AtomIJNS4_4SM904GMMA30MMA_64x128x8_F32TF32TF32_SS_TNILNSO_7ScaleInE1ELSQ_1EEEEEENS4_6LayoutINS5_IJNSA_ILi2EEESB_SB_EEENS5_IJSB_NSA_ILi0EEESW_EEEEENS5_IJNS4_10UnderscoreESZ_SZ_EEEEENS4_13SM90_TMA_LOADENS4_14ComposedLayoutINS4_7SwizzleILi3ELi4ELi3EEENS4_18smem_ptr_flag_bitsILi32EEENST_INS5_IJNSA_ILi8EEENSA_ILi32EEEEEENS5_IJS19_SB_EEEEEEEvNS4_8identityES12_S1D_vS1E_EENS_8epilogue10collective6detail29Sm90TmaWarpSpecializedAdapterINS1H_15DefaultEpilogueISJ_SK_SK_NS1G_6thread17LinearCombinationISJ_Li1EffLNS1L_9ScaleType4KindE0ELNS_15FloatRoundStyleE2ESJ_EENS1_15EpilogueDefaultEEEEEvvEEEEvNT_6ParamsE,@function
        .size           _ZN7cutlass13device_kernelINS_4gemm6kernel13GemmUniversalIN4cute5tupleIJiiiiEEENS1_10collective13CollectiveMmaINS1_34MainloopSm90TmaGmmaWarpSpecializedILi7ENS5_IJNS4_1CILi1EEESB_SB_EEENS1_35KernelTmaWarpSpecializedCooperativeEEENS5_IJNSA_ILi256EEENSA_ILi128EEENSA_ILi64EEEEEENS_10tfloat32_tENS5_IJlSB_lEEESJ_SK_NS4_8TiledMMAINS4_8MMA_AtomIJNS4_4SM904GMMA30MMA_64x128x8_F32TF32TF32_SS_TNILNSO_7ScaleInE1ELSQ_1EEEEEENS4_6LayoutINS5_IJNSA_ILi2EEESB_SB_EEENS5_IJSB_NSA_ILi0EEESW_EEEEENS5_IJNS4_10UnderscoreESZ_SZ_EEEEENS4_13SM90_TMA_LOADENS4_14ComposedLayoutINS4_7SwizzleILi3ELi4ELi3EEENS4_18smem_ptr_flag_bitsILi32EEENST_INS5_IJNSA_ILi8EEENSA_ILi32EEEEEENS5_IJS19_SB_EEEEEEEvNS4_8identityES12_S1D_vS1E_EENS_8epilogue10collective6detail29Sm90TmaWarpSpecializedAdapterINS1H_15DefaultEpilogueISJ_SK_SK_NS1G_6thread17LinearCombinationISJ_Li1EffLNS1L_9ScaleType4KindE0ELNS_15FloatRoundStyleE2ESJ_EENS1_15EpilogueDefaultEEEEEvvEEEEvNT_6ParamsE,(.L_x_326 - _ZN7cutlass13device_kernelINS_4gemm6kernel13GemmUniversalIN4cute5tupleIJiiiiEEENS1_10collective13CollectiveMmaINS1_34MainloopSm90TmaGmmaWarpSpecializedILi7ENS5_IJNS4_1CILi1EEESB_SB_EEENS1_35KernelTmaWarpSpecializedCooperativeEEENS5_IJNSA_ILi256EEENSA_ILi128EEENSA_ILi64EEEEEENS_10tfloat32_tENS5_IJlSB_lEEESJ_SK_NS4_8TiledMMAINS4_8MMA_AtomIJNS4_4SM904GMMA30MMA_64x128x8_F32TF32TF32_SS_TNILNSO_7ScaleInE1ELSQ_1EEEEEENS4_6LayoutINS5_IJNSA_ILi2EEESB_SB_EEENS5_IJSB_NSA_ILi0EEESW_EEEEENS5_IJNS4_10UnderscoreESZ_SZ_EEEEENS4_13SM90_TMA_LOADENS4_14ComposedLayoutINS4_7SwizzleILi3ELi4ELi3EEENS4_18smem_ptr_flag_bitsILi32EEENST_INS5_IJNSA_ILi8EEENSA_ILi32EEEEEENS5_IJS19_SB_EEEEEEEvNS4_8identityES12_S1D_vS1E_EENS_8epilogue10collective6detail29Sm90TmaWarpSpecializedAdapterINS1H_15DefaultEpilogueISJ_SK_SK_NS1G_6thread17LinearCombinationISJ_Li1EffLNS1L_9ScaleType4KindE0ELNS_15FloatRoundStyleE2ESJ_EENS1_15EpilogueDefaultEEEEEvvEEEEvNT_6ParamsE)
        .other          _ZN7cutlass13device_kernelINS_4gemm6kernel13GemmUniversalIN4cute5tupleIJiiiiEEENS1_10collective13CollectiveMmaINS1_34MainloopSm90TmaGmmaWarpSpecializedILi7ENS5_IJNS4_1CILi1EEESB_SB_EEENS1_35KernelTmaWarpSpecializedCooperativeEEENS5_IJNSA_ILi256EEENSA_ILi128EEENSA_ILi64EEEEEENS_10tfloat32_tENS5_IJlSB_lEEESJ_SK_NS4_8TiledMMAINS4_8MMA_AtomIJNS4_4SM904GMMA30MMA_64x128x8_F32TF32TF32_SS_TNILNSO_7ScaleInE1ELSQ_1EEEEEENS4_6LayoutINS5_IJNSA_ILi2EEESB_SB_EEENS5_IJSB_NSA_ILi0EEESW_EEEEENS5_IJNS4_10UnderscoreESZ_SZ_EEEEENS4_13SM90_TMA_LOADENS4_14ComposedLayoutINS4_7SwizzleILi3ELi4ELi3EEENS4_18smem_ptr_flag_bitsILi32EEENST_INS5_IJNSA_ILi8EEENSA_ILi32EEEEEENS5_IJS19_SB_EEEEEEEvNS4_8identityES12_S1D_vS1E_EENS_8epilogue10collective6detail29Sm90TmaWarpSpecializedAdapterINS1H_15DefaultEpilogueISJ_SK_SK_NS1G_6thread17LinearCombinationISJ_Li1EffLNS1L_9ScaleType4KindE0ELNS_15FloatRoundStyleE2ESJ_EENS1_15EpilogueDefaultEEEEEvvEEEEvNT_6ParamsE,@"STO_CUDA_ENTRY STV_DEFAULT"
_ZN7cutlass13device_kernelINS_4gemm6kernel13GemmUniversalIN4cute5tupleIJiiiiEEENS1_10collective13CollectiveMmaINS1_34MainloopSm90TmaGmmaWarpSpecializedILi7ENS5_IJNS4_1CILi1EEESB_SB_EEENS1_35KernelTmaWarpSpecializedCooperativeEEENS5_IJNSA_ILi256EEENSA_ILi128EEENSA_ILi64EEEEEENS_10tfloat32_tENS5_IJlSB_lEEESJ_SK_NS4_8TiledMMAINS4_8MMA_AtomIJNS4_4SM904GMMA30MMA_64x128x8_F32TF32TF32_SS_TNILNSO_7ScaleInE1ELSQ_1EEEEEENS4_6LayoutINS5_IJNSA_ILi2EEESB_SB_EEENS5_IJSB_NSA_ILi0EEESW_EEEEENS5_IJNS4_10UnderscoreESZ_SZ_EEEEENS4_13SM90_TMA_LOADENS4_14ComposedLayoutINS4_7SwizzleILi3ELi4ELi3EEENS4_18smem_ptr_flag_bitsILi32EEENST_INS5_IJNSA_ILi8EEENSA_ILi32EEEEEENS5_IJS19_SB_EEEEEEEvNS4_8identityES12_S1D_vS1E_EENS_8epilogue10collective6detail29Sm90TmaWarpSpecializedAdapterINS1H_15DefaultEpilogueISJ_SK_SK_NS1G_6thread17LinearCombinationISJ_Li1EffLNS1L_9ScaleType4KindE0ELNS_15FloatRoundStyleE2ESJ_EENS1_15EpilogueDefaultEEEEEvvEEEEvNT_6ParamsE:
[----:B------:R-:W0:Y:S01]  /*0000*/  LDC R1, c[0x0][0x28] ;  /* 0x00000a00ff017b82 */ /* 0x000e220000000800 */
[----:B------:R-:W1:Y:S01]  /*0010*/  S2R R18, SR_TID.X ;  /* 0x0000000000127919 */ /* 0x000e620000002100 */
[----:B------:R-:W-:Y:S01]  /*0020*/  ELECT P0, URZ, PT ;  /* 0x00000000003f782f */ /* 0x000fe20003800000 */
[----:B------:R-:W-:Y:S01]  /*0030*/  BSSY B0, `(.L_x_0) ;  /* 0x000000f000007945 */ /* 0x000fe20003800000 */
[--C-:B-1----:R-:W-:Y:S02]  /*0040*/  SHF.R.U32.HI R0, RZ, 0x5, R18.reuse ;  /* 0x00000005ff007819 */ /* 0x102fe40000011612 */
[----:B------:R-:W-:-:S03]  /*0050*/  SHF.R.U32.HI R22, RZ, 0x7, R18 ;  /* 0x00000007ff167819 */ /* 0x000fc60000011612 */
[----:B------:R-:W1:Y:S04]  /*0060*/  SHFL.IDX PT, R5, R0, RZ, 0x1f ;  /* 0x00001fff00057589 */ /* 0x000e6800000e0000 */
[----:B------:R2:W3:Y:S01]  /*0070*/  SHFL.IDX PT, R8, R22, RZ, 0x1f ;  /* 0x00001fff16087589 */ /* 0x0004e200000e0000 */
[----:B-1----:R-:W-:-:S13]  /*0080*/  ISETP.NE.OR P0, PT, R5, RZ, !P0 ;  /* 0x000000ff0500720c */ /* 0x002fda0004705670 */
[----:B0-23--:R-:W-:Y:S05]  /*0090*/  @P0 BRA `(.L_x_1) ;  /* 0x0000000000200947 */ /* 0x00dfea0003800000 */
[----:B------:R-:W-:Y:S02]  /*00a0*/  ULDC.64 UR4, c[0x0][0x198] ;  /* 0x0000660000047ab9 */ /* 0x000fe40000000a00 */
[----:B------:R-:W-:Y:S02]  /*00b0*/  UIADD3 UR6, UP0, UR4, 0xf0, URZ ;  /* 0x000000f004067890 */ /* 0x000fe4000ff1e03f */
[----:B------:R-:W-:Y:S02]  /*00c0*/  UIADD3 UR4, UP1, UR4, 0x1f0, URZ ;  /* 0x000001f004047890 */ /* 0x000fe4000ff3e03f */
[----:B------:R-:W-:Y:S02]  /*00d0*/  UIADD3.X UR7, URZ, UR5, URZ, UP0, !UPT ;  /* 0x000000053f077290 */ /* 0x000fe400087fe43f */
[----:B------:R-:W-:-:S07]  /*00e0*/  UIADD3.X UR5, URZ, UR5, URZ, UP1, !UPT ;  /* 0x000000053f057290 */ /* 0x000fce0008ffe43f */
[----:B------:R0:W-:Y:S02]  /*00f0*/  UTMACCTL.PF [UR6] ;  /* 0x00000000060079b9 */ /* 0x0001e40008040000 */
[----:B------:R0:W-:Y:S02]  /*0100*/  UTMACCTL.PF [UR4] ;  /* 0x00000000040079b9 */ /* 0x0001e40008040000 */
[----:B0-----:R-:W-:Y:S01]  /*0110*/  NOP ;  /* 0x0000000000007918 */ /* 0x001fe20000000000 */
.L_x_1:
[----:B------:R-:W-:Y:S05]  /*0120*/  BSYNC B0 ;  /* 0x0000000000007941 */ /* 0x000fea0003800000 */
.L_x_0:
[----:B------:R-:W0:Y:S02]  /*0130*/  SHFL.IDX PT, R2, R0, RZ, 0x1f ;  /* 0x00001fff00027589 */ /* 0x000e2400000e0000 */
[----:B0-----:R-:W-:-:S13]  /*0140*/  ISETP.NE.AND P0, PT, R2, RZ, PT ;  /* 0x000000ff0200720c */ /* 0x001fda0003f05270 */
[----:B------:R-:W-:Y:S05]  /*0150*/  @P0 BRA `(.L_x_2) ;  /* 0x0000000000700947 */ /* 0x000fea0003800000 */
[----:B------:R-:W0:Y:S01]  /*0160*/  S2UR UR8, SR_CgaCtaId ;  /* 0x00000000000879c3 */ /* 0x000e220000008800 */
[----:B------:R-:W-:Y:S01]  /*0170*/  UMOV UR4, 0x400 ;  /* 0x0000040000047882 */ /* 0x000fe20000000000 */
[----:B------:R-:W-:Y:S01]  /*0180*/  UMOV UR5, 0x1 ;  /* 0x0000000100057882 */ /* 0x000fe20000000000 */
[----:B------:R-:W-:Y:S01]  /*0190*/  UMOV UR6, 0x100 ;  /* 0x0000010000067882 */ /* 0x000fe20000000000 */
[----:B------:R-:W-:Y:S01]  /*01a0*/  ELECT P0, URZ, PT ;  /* 0x00000000003f782f */ /* 0x000fe20003800000 */
[----:B------:R-:W-:-:S04]  /*01b0*/  UIADD3 UR6, -UR6, 0x100000, URZ ;  /* 0x0010000006067890 */ /* 0x000fc8000fffe13f */
[----:B------:R-:W-:Y:S02]  /*01c0*/  USHF.L.U32 UR7, UR6, 0xb, URZ ;  /* 0x0000000b06077899 */ /* 0x000fe4000800063f */
[----:B------:R-:W-:Y:S02]  /*01d0*/  USHF.L.U32 UR6, UR6, 0x1, URZ ;  /* 0x0000000106067899 */ /* 0x000fe4000800063f */
[----:B0-----:R-:W-:Y:S02]  /*01e0*/  ULEA UR8, UR8, UR4, 0x18 ;  /* 0x0000000408087291 */ /* 0x001fe4000f8ec03f */
[----:B------:R-:W-:-:S04]  /*01f0*/  UIADD3 UR4, -UR5, 0x100000, URZ ;  /* 0x0010000005047890 */ /* 0x000fc8000fffe13f */
[----:B------:R-:W-:Y:S02]  /*0200*/  USHF.L.U32 UR5, UR4, 0xb, URZ ;  /* 0x0000000b04057899 */ /* 0x000fe4000800063f */
[----:B------:R-:W-:Y:S01]  /*0210*/  USHF.L.U32 UR4, UR4, 0x1, URZ ;  /* 0x0000000104047899 */ /* 0x000fe2000800063f */
[----:B------:R-:W0:Y:S11]  /*0220*/  FENCE.VIEW.ASYNC.S ;  /* 0x00000000000073c6 */ /* 0x000e360000000000 */
[----:B0-----:R0:W1:Y:S01]  /*0230*/  SYNCS.EXCH.64 URZ, [UR8], UR4 ;  /* 0x00000004083f75b2 */ /* 0x0010620008000100 */
[----:B------:R0:W2:Y:S01]  /*0240*/  SYNCS.EXCH.64 URZ, [UR8+0x38], UR6 ;  /* 0x00003806083f75b2 */ /* 0x0000a20008000100 */
[----:B------:R0:W3:Y:S01]  /*0250*/  SYNCS.EXCH.64 URZ, [UR8+0x8], UR4 ;  /* 0x00000804083f75b2 */ /* 0x0000e20008000100 */
[----:B------:R0:W4:Y:S01]  /*0260*/  SYNCS.EXCH.64 URZ, [UR8+0x40], UR6 ;  /* 0x00004006083f75b2 */ /* 0x0001220008000100 */
[----:B------:R0:W0:Y:S01]  /*0270*/  SYNCS.EXCH.64 URZ, [UR8+0x10], UR4 ;  /* 0x00001004083f75b2 */ /* 0x0000220008000100 */
        /* <DEDUP_REMOVED lines=9> */
[----:B------:R-:W-:Y:S01]  /*0310*/  NOP ;  /* 0x0000000000007918 */ /* 0x000fe20000000000 */
.L_x_2:
[----:B------:R-:W5:Y:S01]  /*0320*/  SHFL.IDX PT, R0, R0, RZ, 0x1f ;  /* 0x00001fff00007589 */ /* 0x000f6200000e0000 */
[----:B------:R-:W-:Y:S01]  /*0330*/  ELECT P0, URZ, PT ;  /* 0x00000000003f782f */ /* 0x000fe20003800000 */
[----:B------:R-:W1:Y:S01]  /*0340*/  LDC R2, c[0x0][0x65c] ;  /* 0x00019700ff027b82 */ /* 0x000e620000000800 */
[----:B------:R-:W-:Y:S01]  /*0350*/  SHF.R.S32.HI R6, RZ, 0x1f, R5 ;  /* 0x0000001fff067819 */ /* 0x000fe20000011405 */
[----:B------:R-:W2:Y:S01]  /*0360*/  S2R R3, SR_CTAID.Y ;  /* 0x0000000000037919 */ /* 0x000ea20000002600 */
[----:B0-----:R-:W-:Y:S01]  /*0370*/  UMOV UR4, 0x20 ;  /* 0x0000002000047882 */ /* 0x001fe20000000000 */
[----:B------:R-:W-:Y:S01]  /*0380*/  ISETP.NE.AND P2, PT, R8, RZ, PT ;  /* 0x000000ff0800720c */ /* 0x000fe20003f45270 */
[----:B------:R-:W-:Y:S01]  /*0390*/  NOP ;  /* 0x0000000000007918 */ /* 0x000fe20000000000 */
[----:B------:R-:W0:Y:S01]  /*03a0*/  S2R R4, SR_CTAID.X ;  /* 0x0000000000047919 */ /* 0x000e220000002500 */
[----:B------:R-:W-:Y:S01]  /*03b0*/  LEA.HI R6, R6, R5, RZ, 0x2 ;  /* 0x0000000506067211 */ /* 0x000fe200078f10ff */
[----:B------:R-:W-:Y:S01]  /*03c0*/  NOP ;  /* 0x0000000000007918 */ /* 0x000fe20000000000 */
[----:B-----5:R-:W-:-:S02]  /*03d0*/  ISETP.NE.OR P0, PT, R0, RZ, !P0 ;  /* 0x000000ff0000720c */ /* 0x020fc40004705670 */
[----:B-1----:R-:W-:-:S04]  /*03e0*/  ISETP.NE.AND P3, PT, R2, 0x1, PT ;  /* 0x000000010200780c */ /* 0x002fc80003f65270 */
[----:B------:R-:W-:Y:S02]  /*03f0*/  P2R R0, PR, RZ, 0x8 ;  /* 0x00000008ff007803 */ /* 0x000fe40000000000 */
[----:B------:R-:W-:-:S05]  /*0400*/  LOP3.LUT R0, R6, 0xfffffffc, RZ, 0xc0, !PT ;  /* 0xfffffffc06007812 */ /* 0x000fca00078ec0ff */
[----:B------:R-:W-:Y:S01]  /*0410*/  VOTEU.ALL UP0, P0 ;  /* 0x00000000003f7886 */ /* 0x000fe20000000000 */
[----:B------:R-:W-:Y:S01]  /*0420*/  IMAD.IADD R0, R5, 0x1, -R0 ;  /* 0x0000000105007824 */ /* 0x000fe200078e0a00 */
[----:B------:R-:W0:Y:S01]  /*0430*/  @P3 LDC R17, c[0x0][0x10] ;  /* 0x00000400ff113b82 */ /* 0x000e220000000800 */
[----:B------:R-:W-:Y:S01]  /*0440*/  VOTEU.ALL UP1, P0 ;  /* 0x00000000003f7886 */ /* 0x000fe20000020000 */
[----:B--2---:R-:W-:Y:S01]  /*0450*/  @P3 IMAD.MOV.U32 R6, RZ, RZ, R3 ;  /* 0x000000ffff063224 */ /* 0x004fe200078e0003 */
[----:B------:R-:W-:Y:S01]  /*0460*/  @!UP0 UMOV UR6, 0x400 ;  /* 0x0000040000068882 */ /* 0x000fe20000000000 */
[----:B------:R-:W-:-:S04]  /*0470*/  @!UP0 UIADD3 UR4, -UR4, 0x100000, URZ ;  /* 0x0010000004048890 */ /* 0x000fc8000fffe13f */
[----:B------:R-:W-:Y:S02]  /*0480*/  @!UP0 USHF.L.U32 UR5, UR4, 0xb, URZ ;  /* 0x0000000b04058899 */ /* 0x000fe4000800063f */
[----:B------:R-:W-:Y:S01]  /*0490*/  @!UP0 USHF.L.U32 UR4, UR4, 0x1, URZ ;  /* 0x0000000104048899 */ /* 0x000fe2000800063f */
[----:B------:R-:W-:Y:S02]  /*04a0*/  @P3 IMAD.MOV.U32 R7, RZ, RZ, RZ ;  /* 0x000000ffff073224 */ /* 0x000fe400078e00ff */
[----:B------:R-:W-:Y:S01]  /*04b0*/  IMAD.MOV.U32 R5, RZ, RZ, RZ ;  /* 0x000000ffff057224 */ /* 0x000fe200078e00ff */
[----:B------:R-:W1:Y:S01]  /*04c0*/  @!UP0 S2UR UR7, SR_CgaCtaId ;  /* 0x00000000000789c3 */ /* 0x000e620000008800 */
[----:B------:R-:W-:-:S07]  /*04d0*/  @P3 IMAD.MOV.U32 R11, RZ, RZ, RZ ;  /* 0x000000ffff0b3224 */ /* 0x000fce00078e00ff */
[----:B------:R-:W2:Y:S01]  /*04e0*/  @!P3 LDC R9, c[0x0][0xc] ;  /* 0x00000300ff09bb82 */ /* 0x000ea20000000800 */
[----:B0-----:R-:W-:-:S04]  /*04f0*/  @P3 IMAD.WIDE.U32 R16, R4, R17, R6 ;  /* 0x0000001104103225 */ /* 0x001fc800078e0006 */
[----:B------:R-:W-:Y:S01]  /*0500*/  @P3 IMAD.IADD R17, R17, 0x1, R11 ;  /* 0x0000000111113824 */ /* 0x000fe200078e020b */
[----:B-1----:R-:W-:Y:S01]  /*0510*/  @!UP0 ULEA UR6, UR7, UR6, 0x18 ;  /* 0x0000000607068291 */ /* 0x002fe2000f8ec03f */
[----:B------:R-:W-:Y:S01]  /*0520*/  VOTEU.ALL UP0, P0 ;  /* 0x00000000003f7886 */ /* 0x000fe20000000000 */
[----:B------:R-:W-:-:S04]  /*0530*/  ISETP.NE.AND P0, PT, R0, 0x3, PT ;  /* 0x000000030000780c */ /* 0x000fc80003f05270 */
[----:B------:R-:W-:Y:S01]  /*0540*/  ISETP.EQ.OR P0, PT, R0, RZ, !P0 ;  /* 0x000000ff0000720c */ /* 0x000fe20004702670 */
[----:B--2---:R-:W-:-:S03]  /*0550*/  @!P3 IMAD.WIDE.U32 R6, R9, R3, R4 ;  /* 0x000000030906b225 */ /* 0x004fc600078e0004 */
[C---:B------:R-:W-:Y:S01]  /*0560*/  ISETP.EQ.AND P0, PT, R8.reuse, RZ, P0 ;  /* 0x000000ff0800720c */ /* 0x040fe20000702270 */
[----:B------:R-:W-:Y:S01]  /*0570*/  VIADD R8, R8, 0xffffffff ;  /* 0xffffffff08087836 */ /* 0x000fe20000000000 */
[----:B------:R-:W0:Y:S02]  /*0580*/  FENCE.VIEW.ASYNC.S ;  /* 0x00000000000073c6 */ /* 0x000e240000000000 */
[----:B0-----:R0:W3:Y:S01]  /*0590*/  @!UP0 SYNCS.EXCH.64 URZ, [UR6+0x80], UR4 ;  /* 0x00008004063f85b2 */ /* 0x0010e20008000100 */
[----:B------:R-:W-:Y:S01]  /*05a0*/  @!P3 IMAD.MOV.U32 R16, RZ, RZ, R6 ;  /* 0x000000ffff10b224 */ /* 0x000fe200078e0006 */
[----:B------:R-:W-:Y:S01]  /*05b0*/  SEL R19, RZ, 0x1, !P0 ;  /* 0x00000001ff137807 */ /* 0x000fe20004000000 */
[----:B------:R-:W-:Y:S01]  /*05c0*/  @!P3 IMAD.MOV.U32 R17, RZ, RZ, R7 ;  /* 0x000000ffff11b224 */ /* 0x000fe200078e0007 */
[----:B------:R-:W-:-:S04]  /*05d0*/  ISETP.GE.U32.AND P1, PT, R8, 0x2, PT ;  /* 0x000000020800780c */ /* 0x000fc80003f26070 */
[----:B------:R-:W-:Y:S01]  /*05e0*/  SEL R19, R19, 0x2, P1 ;  /* 0x0000000213137807 */ /* 0x000fe20000800000 */
[----:B------:R0:W3:Y:S01]  /*05f0*/  @!UP1 SYNCS.EXCH.64 URZ, [UR6+0x88], UR4 ;  /* 0x00008804063f95b2 */ /* 0x0000e20008000100 */
[----:B------:R-:W-:Y:S01]  /*0600*/  NOP ;  /* 0x0000000000007918 */ /* 0x000fe20000000000 */
[----:B---34-:R-:W-:Y:S06]  /*0610*/  BAR.SYNC.DEFER_BLOCKING 0x0 ;  /* 0x0000000000007b1d */ /* 0x018fec0000010000 */
[----:B------:R-:W-:Y:S05]  /*0620*/  @!P2 BRA `(.L_x_3) ;  /* 0x000000a80014a947 */ /* 0x000fea0003800000 */
[----:B------:R-:W-:-:S13]  /*0630*/  ISETP.GT.U32.AND P0, PT, R8, 0x1, PT ;  /* 0x000000010800780c */ /* 0x000fda0003f04070 */
[----:B0-----:R-:W-:Y:S05]  /*0640*/  @P0 EXIT ;  /* 0x000000000000094d */ /* 0x001fea0003800000 */
[----:B------:R-:W-:Y:S01]  /*0650*/  ULDC.64 UR4, c[0x0][0x650] ;  /* 0x0001940000047ab9 */ /* 0x000fe20000000a00 */
[----:B------:R-:W-:Y:S01]  /*0660*/  PRMT R0, RZ, 0x7610, R0 ;  /* 0x00007610ff007816 */ /* 0x000fe20000000000 */
[----:B------:R-:W-:Y:S01]  /*0670*/  IMAD.MOV.U32 R152, RZ, RZ, -0x1 ;  /* 0xffffffffff987424 */ /* 0x000fe200078e00ff */
[----:B------:R-:W-:Y:S01]  /*0680*/  ISETP.GE.U32.AND P0, PT, R16, UR4, PT ;  /* 0x0000000410007c0c */ /* 0x000fe2000bf06070 */
[----:B------:R-:W-:Y:S02]  /*0690*/  IMAD.MOV.U32 R153, RZ, RZ, -0x1 ;  /* 0xffffffffff997424 */ /* 0x000fe400078e00ff */
[----:B------:R-:W-:Y:S01]  /*06a0*/  IMAD.MOV.U32 R23, RZ, RZ, -0x1 ;  /* 0xffffffffff177424 */ /* 0x000fe200078e00ff */
[----:B------:R-:W-:-:S13]  /*06b0*/  ISETP.GE.U32.AND.EX P0, PT, R17, UR5, PT, P0 ;  /* 0x0000000511007c0c */ /* 0x000fda000bf06100 */
[----:B------:R-:W-:Y:S05]  /*06c0*/  @P0 BRA `(.L_x_4) ;  /* 0x0000000400540947 */ /* 0x000fea0003800000 */
[----:B------:R-:W0:Y:S01]  /*06d0*/  LDC.64 R14, c[0x0][0x628] ;  /* 0x00018a00ff0e7b82 */ /* 0x000e220000000a00 */
[----:B------:R-:W-:Y:S02]  /*06e0*/  IMAD.MOV.U32 R6, RZ, RZ, R16 ;  /* 0x000000ffff067224 */ /* 0x000fe400078e0010 */
[----:B------:R-:W-:-:S05]  /*06f0*/  IMAD.MOV.U32 R7, RZ, RZ, R17 ;  /* 0x000000ffff077224 */ /* 0x000fca00078e0011 */
[----:B------:R-:W1:Y:S08]  /*0700*/  LDC R0, c[0x0][0x630] ;  /* 0x00018c00ff007b82 */ /* 0x000e700000000800 */
[----:B------:R-:W2:Y:S01]  /*0710*/  LDC.64 R20, c[0x0][0x620] ;  /* 0x00018800ff147b82 */ /* 0x000ea20000000a00 */
[----:B0-----:R-:W-:-:S04]  /*0720*/  ISETP.NE.U32.AND P0, PT, R14, RZ, PT ;  /* 0x000000ff0e00720c */ /* 0x001fc80003f05070 */
[----:B------:R-:W-:-:S13]  /*0730*/  ISETP.NE.AND.EX P0, PT, R15, RZ, PT, P0 ;  /* 0x000000ff0f00720c */ /* 0x000fda0003f05300 */
[----:B-12---:R-:W-:Y:S05]  /*0740*/  @!P0 BRA `(.L_x_5) ;  /* 0x0000000000288947 */ /* 0x006fea0003800000 */
[----:B------:R-:W0:Y:S02]  /*0750*/  LDC R11, c[0x0][0x634] ;  /* 0x00018d00ff0b7b82 */ /* 0x000e240000000800 */
[----:B0-----:R-:W-:-:S05]  /*0760*/  IADD3 R11, P0, R16, R11, RZ ;  /* 0x0000000b100b7210 */ /* 0x001fca0007f1e0ff */
[----:B------:R-:W-:-:S04]  /*0770*/  IMAD.X R13, RZ, RZ, R17, P0 ;  /* 0x000000ffff0d7224 */ /* 0x000fc800000e0611 */
[----:B------:R-:W-:-:S04]  /*0780*/  IMAD.WIDE.U32 R6, R13, R14, RZ ;  /* 0x0000000e0d067225 */ /* 0x000fc800078e00ff */
[----:B------:R-:W-:-:S04]  /*0790*/  IMAD.WIDE.U32 R8, P0, R11, R15, R6 ;  /* 0x0000000f0b087225 */ /* 0x000fc80007800006 */
[----:B------:R-:W-:-:S04]  /*07a0*/  IMAD.WIDE.U32 R6, R11, R14, RZ ;  /* 0x0000000e0b067225 */ /* 0x000fc800078e00ff */
[----:B------:R-:W-:Y:S01]  /*07b0*/  IMAD.X R11, RZ, RZ, RZ, P0 ;  /* 0x000000ffff0b7224 */ /* 0x000fe200000e06ff */
[----:B------:R-:W-:Y:S01]  /*07c0*/  IADD3 RZ, P0, R7, R8, RZ ;  /* 0x0000000807ff7210 */ /* 0x000fe20007f1e0ff */
[----:B------:R-:W-:-:S04]  /*07d0*/  IMAD.MOV.U32 R10, RZ, RZ, R9 ;  /* 0x000000ffff0a7224 */ /* 0x000fc800078e0009 */
[----:B------:R-:W-:-:S08]  /*07e0*/  IMAD.WIDE.U32.X R6, R13, R15, R10, P0 ;  /* 0x0000000f0d067225 */ /* 0x000fd000000e040a */
.L_x_5:
[-CC-:B------:R-:W-:Y:S01]  /*07f0*/  SHF.R.U64 R23, R6, R0.reuse, R7.reuse ;  /* 0x0000000006177219 */ /* 0x180fe20000001207 */
[----:B------:R-:W0:Y:S01]  /*0800*/  LDC R10, c[0x0][0x618] ;  /* 0x00018600ff0a7b82 */ /* 0x000e220000000800 */
[----:B------:R-:W-:Y:S01]  /*0810*/  SHF.R.U32.HI R5, RZ, R0, R7 ;  /* 0x00000000ff057219 */ /* 0x000fe20000011607 */
[----:B------:R-:W-:Y:S01]  /*0820*/  ULDC UR4, c[0x0][0x150] ;  /* 0x0000540000047ab9 */ /* 0x000fe20000000800 */
[----:B------:R-:W-:Y:S02]  /*0830*/  IADD3 R9, P0, RZ, -R23, RZ ;  /* 0x80000017ff097210 */ /* 0x000fe40007f1e0ff */
[----:B------:R-:W-:-:S03]  /*0840*/  I2FP.F32.U32 R0, R4 ;  /* 0x0000000400007245 */ /* 0x000fc60000201000 */
[----:B------:R-:W1:Y:S01]  /*0850*/  LDC.64 R28, c[0x0][0x640] ;  /* 0x00019000ff1c7b82 */ /* 0x000e620000000a00 */
[----:B------:R-:W-:Y:S02]  /*0860*/  IMAD.X R11, RZ, RZ, ~R5, P0 ;  /* 0x000000ffff0b7224 */ /* 0x000fe400000e0e05 */
[----:B------:R-:W-:Y:S01]  /*0870*/  FMUL R0, R0, UR4 ;  /* 0x0000000400007c20 */ /* 0x000fe20008400000 */
[----:B------:R-:W-:Y:S01]  /*0880*/  IMAD.WIDE.U32 R6, R9, R20, R16 ;  /* 0x0000001409067225 */ /* 0x000fe200078e0010 */
[----:B------:R-:W-:-:S03]  /*0890*/  ULDC UR4, c[0x0][0x154] ;  /* 0x0000550000047ab9 */ /* 0x000fc60000000800 */
[----:B------:R-:W-:Y:S01]  /*08a0*/  IMAD R8, R11, R20, RZ ;  /* 0x000000140b087224 */ /* 0x000fe200078e02ff */
[----:B------:R-:W2:Y:S01]  /*08b0*/  LDC R5, c[0x0][0x144] ;  /* 0x00005100ff057b82 */ /* 0x000ea20000000800 */
[----:B------:R-:W3:Y:S02]  /*08c0*/  F2I.U32.TRUNC.NTZ R0, R0 ;  /* 0x0000000000007305 */ /* 0x000ee4000020f000 */
[----:B------:R-:W-:-:S04]  /*08d0*/  IMAD R9, R9, R21, R8 ;  /* 0x0000001509097224 */ /* 0x000fc800078e0208 */
[----:B------:R-:W-:Y:S01]  /*08e0*/  IMAD.IADD R7, R7, 0x1, R9 ;  /* 0x0000000107077824 */ /* 0x000fe200078e0209 */
[----:B------:R-:W4:Y:S01]  /*08f0*/  LDC R12, c[0x0][0x608] ;  /* 0x00018200ff0c7b82 */ /* 0x000f220000000800 */
[----:B------:R-:W-:-:S03]  /*0900*/  IMAD.MOV.U32 R9, RZ, RZ, -0x1 ;  /* 0xffffffffff097424 */ /* 0x000fc600078e00ff */
[-CC-:B0-----:R-:W-:Y:S02]  /*0910*/  SHF.R.U64 R20, R6, R10.reuse, R7.reuse ;  /* 0x0000000a06147219 */ /* 0x181fe40000001207 */
[----:B------:R-:W-:Y:S02]  /*0920*/  I2FP.F32.U32 R6, R3 ;  /* 0x0000000300067245 */ /* 0x000fe40000201000 */
[----:B------:R-:W0:Y:S01]  /*0930*/  LDC R26, c[0x0][0x658] ;  /* 0x00019600ff1a7b82 */ /* 0x000e220000000800 */
[----:B-1----:R-:W-:Y:S01]  /*0940*/  ISETP.NE.U32.AND P0, PT, R28, RZ, PT ;  /* 0x000000ff1c00720c */ /* 0x002fe20003f05070 */
[----:B---3--:R-:W-:Y:S01]  /*0950*/  IMAD.MOV R8, RZ, RZ, -R0 ;  /* 0x000000ffff087224 */ /* 0x008fe200078e0a00 */
[----:B------:R-:W-:Y:S01]  /*0960*/  SHF.R.U32.HI R7, RZ, R10, R7 ;  /* 0x0000000aff077219 */ /* 0x000fe20000011607 */
[----:B------:R-:W-:Y:S01]  /*0970*/  FMUL R6, R6, UR4 ;  /* 0x0000000406067c20 */ /* 0x000fe20008400000 */
[----:B------:R-:W-:-:S03]  /*0980*/  ISETP.NE.AND.EX P0, PT, R29, RZ, PT, P0 ;  /* 0x000000ff1d00720c */ /* 0x000fc60003f05300 */
[----:B------:R-:W1:Y:S01]  /*0990*/  LDC R14, c[0x0][0x148] ;  /* 0x00005200ff0e7b82 */ /* 0x000e620000000800 */
[----:B--2---:R-:W-:-:S07]  /*09a0*/  IMAD R0, R5, R8, R4 ;  /* 0x0000000805007224 */ /* 0x004fce00078e0204 */
[----:B------:R-:W2:Y:S01]  /*09b0*/  LDC R24, c[0x0][0x600] ;  /* 0x00018000ff187b82 */ /* 0x000ea20000000800 */
[-CC-:B----4-:R-:W-:Y:S02]  /*09c0*/  SHF.R.U64 R30, R20, R12.reuse, R7.reuse ;  /* 0x0000000c141e7219 */ /* 0x190fe40000001207 */
[----:B------:R-:W-:Y:S01]  /*09d0*/  SHF.R.U32.HI R5, RZ, R12, R7 ;  /* 0x0000000cff057219 */ /* 0x000fe20000011607 */
[----:B------:R-:W-:Y:S01]  /*09e0*/  IMAD.MOV.U32 R7, RZ, RZ, 0x1 ;  /* 0x00000001ff077424 */ /* 0x000fe200078e00ff */
[----:B------:R3:W4:Y:S03]  /*09f0*/  F2I.U32.TRUNC.NTZ R12, R6 ;  /* 0x00000006000c7305 */ /* 0x000726000020f000 */
[----:B------:R-:W1:Y:S01]  /*0a00*/  LDC R15, c[0x0][0x648] ;  /* 0x00019200ff0f7b82 */ /* 0x000e620000000800 */
[-C--:B0-----:R-:W-:Y:S02]  /*0a10*/  SHF.L.U32 R4, R9, R26.reuse, RZ ;  /* 0x0000001a09047219 */ /* 0x081fe400000006ff */
[----:B------:R-:W-:-:S02]  /*0a20*/  SHF.R.U64 R32, R30, R26, R5 ;  /* 0x0000001a1e207219 */ /* 0x000fc40000001205 */
[----:B------:R-:W-:Y:S02]  /*0a30*/  LOP3.LUT R11, RZ, R4, RZ, 0x33, !PT ;  /* 0x00000004ff0b7212 */ /* 0x000fe400078e33ff */
[-C--:B------:R-:W-:Y:S01]  /*0a40*/  SHF.R.U32.HI R5, RZ, R26.reuse, R5 ;  /* 0x0000001aff057219 */ /* 0x080fe20000011605 */
[----:B------:R-:W0:Y:S01]  /*0a50*/  LDC R21, c[0x0][0x638] ;  /* 0x00018e00ff157b82 */ /* 0x000e220000000800 */
[----:B------:R-:W-:Y:S01]  /*0a60*/  SHF.L.U32 R10, R7, R26, RZ ;  /* 0x0000001a070a7219 */ /* 0x000fe200000006ff */
[----:B------:R-:W-:-:S06]  /*0a70*/  IMAD.MOV.U32 R4, RZ, RZ, R32 ;  /* 0x000000ffff047224 */ /* 0x000fcc00078e0020 */
[----:B------:R-:W0:Y:S01]  /*0a80*/  LDC R152, c[0x0][0x610] ;  /* 0x00018400ff987b82 */ /* 0x000e220000000800 */
[----:B---34-:R-:W-:Y:S05]  /*0a90*/  @!P0 BRA `(.L_x_6) ;  /* 0x0000000000288947 */ /* 0x018fea0003800000 */
[----:B------:R-:W3:Y:S02]  /*0aa0*/  LDC R9, c[0x0][0x64c] ;  /* 0x00019300ff097b82 */ /* 0x000ee40000000800 */
[----:B---3--:R-:W-:-:S05]  /*0ab0*/  IADD3 R9, P0, R32, R9, RZ ;  /* 0x0000000920097210 */ /* 0x008fca0007f1e0ff */
        /* <DEDUP_REMOVED lines=8> */
.L_x_6:
[----:B-1----:R-:W-:Y:S01]  /*0b40*/  SHF.R.U64 R4, R4, R15, R5 ;  /* 0x0000000f04047219 */ /* 0x002fe20000001205 */
[----:B--2---:R-:W-:Y:S01]  /*0b50*/  VIADD R5, R24, 0xffffffff ;  /* 0xffffffff18057836 */ /* 0x004fe20000000000 */
[----:B------:R-:W-:Y:S01]  /*0b60*/  LOP3.LUT R11, R30, R11, RZ, 0xc0, !PT ;  /* 0x0000000b1e0b7212 */ /* 0x000fe200078ec0ff */
[----:B------:R-:W-:Y:S02]  /*0b70*/  IMAD.MOV R12, RZ, RZ, -R12 ;  /* 0x000000ffff0c7224 */ /* 0x000fe400078e0a0c */
[----:B------:R-:W-:Y:S01]  /*0b80*/  IMAD.MOV R6, RZ, RZ, -R4 ;  /* 0x000000ffff067224 */ /* 0x000fe200078e0a04 */
[----:B------:R-:W-:Y:S01]  /*0b90*/  LOP3.LUT R5, R20, R5, RZ, 0xc0, !PT ;  /* 0x0000000514057212 */ /* 0x000fe200078ec0ff */
[----:B------:R-:W-:Y:S02]  /*0ba0*/  @P3 IMAD R0, R14, R12, R3 ;  /* 0x0000000c0e003224 */ /* 0x000fe400078e0203 */
[----:B------:R-:W-:Y:S02]  /*0bb0*/  IMAD R11, R10, R4, R11 ;  /* 0x000000040a0b7224 */ /* 0x000fe400078e020b */
[----:B0-----:R-:W-:-:S02]  /*0bc0*/  IMAD R3, R6, R21, R32 ;  /* 0x0000001506037224 */ /* 0x001fc400078e0220 */
[----:B------:R-:W-:Y:S02]  /*0bd0*/  IMAD R152, R11, R152, R0 ;  /* 0x000000980b987224 */ /* 0x000fe400078e0200 */
[----:B------:R-:W-:Y:S02]  /*0be0*/  IMAD R3, R3, R24, R5 ;  /* 0x0000001803037224 */ /* 0x000fe400078e0205 */
[----:B------:R-:W-:-:S03]  /*0bf0*/  IMAD.MOV.U32 R0, RZ, RZ, 0x1 ;  /* 0x00000001ff007424 */ /* 0x000fc600078e00ff */
[----:B------:R-:W-:Y:S02]  /*0c00*/  SEL R153, R3, R152, !P3 ;  /* 0x0000009803997207 */ /* 0x000fe40005800000 */
[----:B------:R-:W-:-:S07]  /*0c10*/  SEL R152, R152, R3, !P3 ;  /* 0x0000000398987207 */ /* 0x000fce0005800000 */
.L_x_4:
[----:B------:R-:W-:-:S08]  /*0c20*/  NOP ;  /* 0x0000000000007918 */ /* 0x000fd00000000000 */
[----:B------:R-:W0:Y:S02]  /*0c30*/  USETMAXREG.TRY_ALLOC.CTAPOOL UP0, 0xe8 ;  /* 0x000000e8000079c8 */ /* 0x000e240008000600 */
[----:B0-----:R-:W-:-:S13]  /*0c40*/  PLOP3.LUT P0, PT, PT, PT, UP0, 0x80, 0x0 ;  /* 0x000000000000781c */ /* 0x001fda0003f0f008 */
[----:B------:R-:W-:Y:S05]  /*0c50*/  @!P0 BRA `(.L_x_4) ;  /* 0xfffffffc00f08947 */ /* 0x000fea000383ffff */
[----:B------:R-:W-:Y:S01]  /*0c60*/  ULDC.64 UR4, c[0x0][0x598] ;  /* 0x0001660000047ab9 */ /* 0x000fe20000000a00 */
[----:B------:R-:W-:Y:S01]  /*0c70*/  ULDC.64 UR36, c[0x0][0x208] ;  /* 0x0000820000247ab9 */ /* 0x000fe20000000a00 */
[----:B------:R-:W-:-:S04]  /*0c80*/  ISETP.NE.U32.AND P0, PT, RZ, UR4, PT ;  /* 0x00000004ff007c0c */ /* 0x000fc8000bf05070 */
[----:B------:R-:W-:-:S13]  /*0c90*/  ISETP.NE.AND.EX P0, PT, RZ, UR5, PT, P0 ;  /* 0x00000005ff007c0c */ /* 0x000fda000bf05300 */
[----:B------:R-:W-:Y:S05]  /*0ca0*/  @!P0 BRA `(.L_x_7) ;  /* 0x00000000001c8947 */ /* 0x000fea0003800000 */
[----:B------:R-:W0:Y:S02]  /*0cb0*/  LDC.64 R4, c[0x0][0x598] ;  /* 0x00016600ff047b82 */ /* 0x000e240000000a00 */
[----:B0-----:R-:W2:Y:S02]  /*0cc0*/  LDG.E.64 R4, desc[UR36][R4.64] ;  /* 0x0000002404047981 */ /* 0x001ea4000c1e1b00 */
[----:B--2---:R-:W-:-:S04]  /*0cd0*/  ISETP.NE.U32.AND P0, PT, R4, RZ, PT ;  /* 0x000000ff0400720c */ /* 0x004fc80003f05070 */
[----:B------:R-:W-:-:S13]  /*0ce0*/  ISETP.NE.AND.EX P0, PT, R5, RZ, PT, P0 ;  /* 0x000000ff0500720c */ /* 0x000fda0003f05300 */
[----:B------:R-:W-:Y:S05]  /*0cf0*/  @!P0 BRA `(.L_x_7) ;  /* 0x0000000000088947 */ /* 0x000fea0003800000 */
[----:B------:R0:W5:Y:S01]  /*0d00*/  LD.E R154, desc[UR36][R4.64] ;  /* 0x00000024049a7980 */ /* 0x000162000c101900 */
[----:B------:R-:W-:Y:S05]  /*0d10*/  BRA `(.L_x_8) ;  /* 0x0000000000247947 */ /* 0x000fea0003800000 */
.L_x_7:
[----:B------:R-:W-:Y:S02]  /*0d20*/  ULDC.64 UR4, c[0x0][0x588] ;  /* 0x0001620000047ab9 */ /* 0x000fe40000000a00 */
[----:B------:R-:W-:-:S04]  /*0d30*/  ISETP.NE.U32.AND P0, PT, RZ, UR4, PT ;  /* 0x00000004ff007c0c */ /* 0x000fc8000bf05070 */
[----:B------:R-:W-:-:S13]  /*0d40*/  ISETP.NE.AND.EX P0, PT, RZ, UR5, PT, P0 ;  /* 0x00000005ff007c0c */ /* 0x000fda000bf05300 */
[----:B------:R-:W-:Y:S05]  /*0d50*/  @!P0 BRA `(.L_x_9) ;  /* 0x00000000000c8947 */ /* 0x000fea0003800000 */
[----:B------:R-:W0:Y:S02]  /*0d60*/  LDC.64 R154, c[0x0][0x588] ;  /* 0x00016200ff9a7b82 */ /* 0x000e240000000a00 */
[----:B0-----:R1:W5:Y:S01]  /*0d70*/  LDG.E R154, desc[UR36][R154.64] ;  /* 0x000000249a9a7981 */ /* 0x001362000c1e1900 */
[----:B------:R-:W-:Y:S05]  /*0d80*/  BRA `(.L_x_8) ;  /* 0x0000000000087947 */ /* 0x000fea0003800000 */
.L_x_9:
[----:B------:R-:W-:Y:S02]  /*0d90*/  ULDC UR4, c[0x0][0x580] ;  /* 0x0001600000047ab9 */ /* 0x000fe40000000800 */
[----:B------:R-:W-:-:S07]  /*0da0*/  IMAD.U32 R154, RZ, RZ, UR4 ;  /* 0x00000004ff9a7e24 */ /* 0x000fce000f8e00ff */
.L_x_8:
[----:B------:R-:W-:Y:S02]  /*0db0*/  ULDC.64 UR4, c[0x0][0x5a0] ;  /* 0x0001680000047ab9 */ /* 0x000fe40000000a00 */
[----:B------:R-:W-:-:S04]  /*0dc0*/  ISETP.NE.U32.AND P0, PT, RZ, UR4, PT ;  /* 0x00000004ff007c0c */ /* 0x000fc8000bf05070 */
[----:B------:R-:W-:-:S13]  /*0dd0*/  ISETP.NE.AND.EX P0, PT, RZ, UR5, PT, P0 ;  /* 0x00000005ff007c0c */ /* 0x000fda000bf05300 */
[----:B------:R-:W-:Y:S05]  /*0de0*/  @!P0 BRA `(.L_x_10) ;  /* 0x00000000001c8947 */ /* 0x000fea0003800000 */
[----:B0-----:R-:W0:Y:S02]  /*0df0*/  LDC.64 R4, c[0x0][0x5a0] ;  /* 0x00016800ff047b82 */ /* 0x001e240000000a00 */
[----:B0-----:R-:W2:Y:S02]  /*0e00*/  LDG.E.64 R4, desc[UR36][R4.64] ;  /* 0x0000002404047981 */ /* 0x001ea4000c1e1b00 */
[----:B--2---:R-:W-:-:S04]  /*0e10*/  ISETP.NE.U32.AND P0, PT, R4, RZ, PT ;  /* 0x000000ff0400720c */ /* 0x004fc80003f05070 */
[----:B------:R-:W-:-:S13]  /*0e20*/  ISETP.NE.AND.EX P0, PT, R5, RZ, PT, P0 ;  /* 0x000000ff0500720c */ /* 0x000fda0003f05300 */
[----:B------:R-:W-:Y:S05]  /*0e30*/  @!P0 BRA `(.L_x_10) ;  /* 0x0000000000088947 */ /* 0x000fea0003800000 */
[----:B-1----:R0:W5:Y:S01]  /*0e40*/  LD.E R155, desc[UR36][R4.64] ;  /* 0x00000024049b7980 */ /* 0x002162000c101900 */
[----:B------:R-:W-:Y:S05]  /*0e50*/  BRA `(.L_x_11) ;  /* 0x0000000000247947 */ /* 0x000fea0003800000 */
.L_x_10:
[----:B------:R-:W-:Y:S02]  /*0e60*/  ULDC.64 UR4, c[0x0][0x590] ;  /* 0x0001640000047ab9 */ /* 0x000fe40000000a00 */
[----:B------:R-:W-:-:S04]  /*0e70*/  ISETP.NE.U32.AND P0, PT, RZ, UR4, PT ;  /* 0x00000004ff007c0c */ /* 0x000fc8000bf05070 */
[----:B------:R-:W-:-:S13]  /*0e80*/  ISETP.NE.AND.EX P0, PT, RZ, UR5, PT, P0 ;  /* 0x00000005ff007c0c */ /* 0x000fda000bf05300 */
[----:B------:R-:W-:Y:S05]  /*0e90*/  @!P0 BRA `(.L_x_12) ;  /* 0x00000000000c8947 */ /* 0x000fea0003800000 */
[----:B0-----:R-:W1:Y:S02]  /*0ea0*/  LDC.64 R4, c[0x0][0x590] ;  /* 0x00016400ff047b82 */ /* 0x001e640000000a00 */
[----:B-1----:R1:W5:Y:S01]  /*0eb0*/  LDG.E R155, desc[UR36][R4.64] ;  /* 0x00000024049b7981 */ /* 0x002362000c1e1900 */
[----:B------:R-:W-:Y:S05]  /*0ec0*/  BRA `(.L_x_11) ;  /* 0x0000000000087947 */ /* 0x000fea0003800000 */
.L_x_12:
[----:B------:R-:W-:Y:S02]  /*0ed0*/  ULDC UR4, c[0x0][0x584] ;  /* 0x0001610000047ab9 */ /* 0x000fe40000000800 */
[----:B-1----:R-:W-:-:S07]  /*0ee0*/  IMAD.U32 R155, RZ, RZ, UR4 ;  /* 0x00000004ff9b7e24 */ /* 0x002fce000f8e00ff */
.L_x_11:
[----:B------:R-:W-:-:S13]  /*0ef0*/  LOP3.LUT P0, RZ, R0, 0xff, RZ, 0xc0, !PT ;  /* 0x000000ff00ff7812 */ /* 0x000fda000780c0ff */
[----:B------:R-:W-:Y:S05]  /*0f00*/  @!P0 EXIT ;  /* 0x000000000000894d */ /* 0x000fea0003800000 */
[----:B------:R-:W-:Y:S01]  /*0f10*/  ULDC UR4, c[0x0][0x28c] ;  /* 0x0000a30000047ab9 */ /* 0x000fe20000000800 */
[----:B------:R-:W-:Y:S01]  /*0f20*/  LOP3.LUT R166, R19, 0x1, RZ, 0xfc, !PT ;  /* 0x0000000113a67812 */ /* 0x000fe200078efcff */
[----:B------:R-:W-:Y:S01]  /*0f30*/  UIADD3 UR4, UR4, 0x3f, URZ ;  /* 0x0000003f04047890 */ /* 0x000fe2000fffe03f */
[----:B------:R-:W-:Y:S01]  /*0f40*/  UMOV UR38, URZ ;  /* 0x0000003f00267c82 */ /* 0x000fe20008000000 */
[----:B------:R-:W-:Y:S02]  /*0f50*/  UMOV UR39, URZ ;  /* 0x0000003f00277c82 */ /* 0x000fe40008000000 */
[----:B------:R-:W-:-:S04]  /*0f60*/  USHF.R.S32.HI UR5, URZ, 0x1f, UR4 ;  /* 0x0000001f3f057899 */ /* 0x000fc80008011404 */
[----:B------:R-:W-:-:S04]  /*0f70*/  ULEA.HI UR5, UR5, UR4, URZ, 0x6 ;  /* 0x0000000405057291 */ /* 0x000fc8000f8f303f */
[----:B------:R-:W-:-:S12]  /*0f80*/  USHF.R.S32.HI UR40, URZ, 0x6, UR5 ;  /* 0x000000063f287899 */ /* 0x000fd80008011405 */
.L_x_284:
[----:B------:R-:W-:Y:S01]  /*0f90*/  LOP3.LUT R0, R18, 0x80, RZ, 0xc0, !PT ;  /* 0x0000008012007812 */ /* 0x000fe200078ec0ff */
[----:B--2---:R-:W2:Y:S01]  /*0fa0*/  S2UR UR7, SR_CgaCtaId ;  /* 0x00000000000779c3 */ /* 0x004ea20000008800 */
[----:B------:R-:W-:Y:S02]  /*0fb0*/  UMOV UR6, 0x400 ;  /* 0x0000040000067882 */ /* 0x000fe40000000000 */
[----:B------:R-:W-:-:S06]  /*0fc0*/  SHF.R.U32.HI R0, RZ, 0x7, R0 ;  /* 0x00000007ff007819 */ /* 0x000fcc0000011600 */
[----:B------:R-:W3:Y:S01]  /*0fd0*/  SHFL.IDX PT, R0, R0, RZ, 0x1f ;  /* 0x00001fff00007589 */ /* 0x000ee200000e0000 */
[----:B--2---:R-:W-:Y:S01]  /*0fe0*/  ULEA UR42, UR7, UR6, 0x18 ;  /* 0x00000006072a7291 */ /* 0x004fe2000f8ec03f */
[----:B---3--:R-:W-:-:S13]  /*0ff0*/  R2UR UR4, R0 ;  /* 0x00000000000472ca */ /* 0x008fda00000e0000 */
[----:B------:R-:W-:-:S04]  /*1000*/  ULEA.HI UR5, UR4, UR4, URZ, 0x1 ;  /* 0x0000000404057291 */ /* 0x000fc8000f8f083f */
[----:B------:R-:W-:-:S04]  /*1010*/  ULOP3.LUT UR5, UR5, 0x7fffe, URZ, 0xc0, !UPT ;  /* 0x0007fffe05057892 */ /* 0x000fc8000f8ec03f */
[----:B------:R-:W-:-:S03]  /*1020*/  UIADD3 UR5, UR4, -UR5, URZ ;  /* 0x8000000504057290 */ /* 0x000fc6000fffe03f */
[----:B------:R-:W-:Y:S01]  /*1030*/  ULDC UR4, c[0x0][0x28c] ;  /* 0x0000a30000047ab9 */ /* 0x000fe20000000800 */
[----:B------:R-:W-:Y:S01]  /*1040*/  ULEA UR5, UR5, UR42, 0xd ;  /* 0x0000002a05057291 */ /* 0x000fe2000f8e683f */
[----:B------:R-:W-:-:S03]  /*1050*/  ISETP.LT.AND P0, PT, RZ, UR4, PT ;  /* 0x00000004ff007c0c */ /* 0x000fc6000bf01270 */
[----:B------:R-:W-:-:S04]  /*1060*/  UIADD3 UR5, UR5, 0x180, URZ ;  /* 0x0000018005057890 */ /* 0x000fc8000fffe03f */
[----:B------:R-:W-:-:S04]  /*1070*/  USHF.R.U32.HI UR5, URZ, 0x4, UR5 ;  /* 0x000000043f057899 */ /* 0x000fc80008011605 */
[----:B------:R-:W-:Y:S02]  /*1080*/  ULOP3.LUT UR41, UR5, 0x3fff, URZ, 0xc0, !UPT ;  /* 0x00003fff05297892 */ /* 0x000fe4000f8ec03f */
[----:B01--45:R-:W-:Y:S10]  /*1090*/  @P0 BRA `(.L_x_13) ;  /* 0x0000000000400947 */ /* 0x033ff40003800000 */
[----:B------:R-:W-:Y:S01]  /*10a0*/  MOV R0, 0x0 ;  /* 0x0000000000007802 */ /* 0x000fe20000000f00 */
[----:B------:R-:W-:Y:S01]  /*10b0*/  ULDC.64 UR4, c[0x4][0x68] ;  /* 0x01001a0000047ab9 */ /* 0x000fe20000000a00 */
[----:B------:R-:W-:Y:S01]  /*10c0*/  ULDC.64 UR6, c[0x4][0x8] ;  /* 0x0100020000067ab9 */ /* 0x000fe20000000a00 */
[----:B01----:R-:W-:Y:S01]  /*10d0*/  IMAD.U32 R4, RZ, RZ, UR4 ;  /* 0x00000004ff047e24 */ /* 0x003fe2000f8e00ff */
[----:B------:R0:W1:Y:S01]  /*10e0*/  LDC.64 R14, c[0x4][R0] ;  /* 0x01000000000e7b82 */ /* 0x0000620000000a00 */
[----:B------:R-:W-:Y:S01]  /*10f0*/  IMAD.U32 R5, RZ, RZ, UR5 ;  /* 0x00000005ff057e24 */ /* 0x000fe2000f8e00ff */
[----:B------:R-:W-:Y:S01]  /*1100*/  ULDC.64 UR4, c[0x4][0x70] ;  /* 0x01001c0000047ab9 */ /* 0x000fe20000000a00 */
[----:B------:R-:W-:Y:S02]  /*1110*/  IMAD.U32 R10, RZ, RZ, UR6 ;  /* 0x00000006ff0a7e24 */ /* 0x000fe4000f8e00ff */
[----:B------:R-:W-:Y:S02]  /*1120*/  IMAD.U32 R6, RZ, RZ, UR4 ;  /* 0x00000004ff067e24 */ /* 0x000fe4000f8e00ff */
[----:B------:R-:W-:-:S02]  /*1130*/  IMAD.U32 R7, RZ, RZ, UR5 ;  /* 0x00000005ff077e24 */ /* 0x000fc4000f8e00ff */
[----:B------:R-:W-:Y:S02]  /*1140*/  IMAD.U32 R11, RZ, RZ, UR7 ;  /* 0x00000007ff0b7e24 */ /* 0x000fe4000f8e00ff */
[----:B------:R-:W-:Y:S02]  /*1150*/  IMAD.MOV.U32 R8, RZ, RZ, 0x1e1 ;  /* 0x000001e1ff087424 */ /* 0x000fe400078e00ff */
[----:B------:R-:W-:Y:S02]  /*1160*/  IMAD.MOV.U32 R12, RZ, RZ, 0x1 ;  /* 0x00000001ff0c7424 */ /* 0x000fe400078e00ff */
[----:B0-----:R-:W-:-:S07]  /*1170*/  IMAD.MOV.U32 R13, RZ, RZ, RZ ;  /* 0x000000ffff0d7224 */ /* 0x001fce00078e00ff */
[----:B------:R-:W-:-:S07]  /*1180*/  LEPC R20, `(.L_x_13) ;  /* 0x000000001014794e */ /* 0x000fce0000000000 */
[----:B-1---5:R-:W-:Y:S05]  /*1190*/  CALL.ABS.NOINC R14 ;  /* 0x000000000e007343 */ /* 0x022fea0003c00000 */
.L_x_13:
[----:B------:R-:W-:-:S13]  /*11a0*/  ISETP.NE.AND P0, PT, R166, 0x3, PT ;  /* 0x00000003a600780c */ /* 0x000fda0003f05270 */
[----:B------:R-:W-:Y:S05]  /*11b0*/  @!P0 BRA `(.L_x_14) ;  /* 0x0000000000048947 */ /* 0x000fea0003800000 */
[----:B------:R-:W-:Y:S01]  /*11c0*/  BPT.TRAP 0x1 ;  /* 0x000000040000795c */ /* 0x000fe20000300000 */
.L_x_14:
[----:B------:R-:W-:Y:S02]  /*11d0*/  IMAD.U32 R3, RZ, RZ, UR39 ;  /* 0x00000027ff037e24 */ /* 0x000fe4000f8e00ff */
[----:B------:R-:W-:-:S03]  /*11e0*/  IMAD.U32 R0, RZ, RZ, UR38 ;  /* 0x00000026ff007e24 */ /* 0x000fc6000f8e00ff */
[----:B------:R-:W-:Y:S02]  /*11f0*/  LEA R3, R3, UR42, 0x3 ;  /* 0x0000002a03037c11 */ /* 0x000fe4000f8e18ff */
[----:B------:R-:W-:-:S04]  /*1200*/  SHF.L.U32 R0, R0, 0x1f, RZ ;  /* 0x0000001f00007819 */ /* 0x000fc800000006ff */
[----:B------:R2:W3:Y:S01]  /*1210*/  SYNCS.PHASECHK.TRANS64.TRYWAIT P1, [R3+URZ], R0 ;  /* 0x00000000030075a7 */ /* 0x0004e2000802017f */
[----:B------:R-:W-:Y:S05]  /*1220*/  @!P0 BRA `(.L_x_15) ;  /* 0x0000000000048947 */ /* 0x000fea0003800000 */
[----:B------:R-:W-:Y:S01]  /*1230*/  BPT.TRAP 0x1 ;  /* 0x000000040000795c */ /* 0x000fe20000300000 */
.L_x_15:
[----:B---3--:R-:W-:Y:S05]  /*1240*/  @P1 BRA `(.L_x_16) ;  /* 0x0000000000081947 */ /* 0x008fea0003800000 */
[----:B------:R-:W3:Y:S02]  /*1250*/  SYNCS.PHASECHK.TRANS64.TRYWAIT P1, [R3+URZ], R0 ;  /* 0x00000000030075a7 */ /* 0x000ee4000802017f */
[----:B---3--:R-:W-:Y:S05]  /*1260*/  @!P1 BRA `(.L_x_17) ;  /* 0x000000b400349947 */ /* 0x008fea0003800000 */
.L_x_16:
[----:B------:R-:W-:-:S04]  /*1270*/  UISETP.LT.AND UP0, UPT, UR40, 0x1, UPT ;  /* 0x000000012800788c */ /* 0x000fc8000bf01270 */
[----:B------:R-:W-:-:S04]  /*1280*/  USEL UR4, UR40, 0x1, UP0 ;  /* 0x0000000128047887 */ /* 0x000fc80008000000 */
[----:B------:R-:W-:-:S06]  /*1290*/  UIADD3 UR4, UR40, -UR4, URZ ;  /* 0x8000000428047290 */ /* 0x000fcc000fffe03f */
[----:B--23--:R-:W-:Y:S01]  /*12a0*/  IMAD.U32 R0, RZ, RZ, UR4 ;  /* 0x00000004ff007e24 */ /* 0x00cfe2000f8e00ff */
[----:B------:R-:W-:Y:S05]  /*12b0*/  WARPSYNC.ALL ;  /* 0x0000000000007948 */ /* 0x000fea0003800000 */
[----:B------:R-:W-:Y:S01]  /*12c0*/  ISETP.GE.AND P1, PT, R0, 0x1, PT ;  /* 0x000000010000780c */ /* 0x000fe20003f26270 */
[----:B------:R-:W-:Y:S01]  /*12d0*/  UIADD3 UR4, UR42, 0x70180, URZ ;  /* 0x000701802a047890 */ /* 0x000fe2000fffe03f */
[----:B------:R-:W-:Y:S01]  /*12e0*/  WARPGROUP.ARRIVE ;  /* 0x00000000000079c5 */ /* 0x000fe20000000000 */
[----:B------:R-:W-:Y:S01]  /*12f0*/  UMOV UR9, 0x40000040 ;  /* 0x4000004000097882 */ /* 0x000fe20000000000 */
[----:B------:R-:W-:Y:S01]  /*1300*/  UMOV UR11, 0x40000040 ;  /* 0x40000040000b7882 */ /* 0x000fe20000000000 */
[----:B------:R-:W-:Y:S01]  /*1310*/  USHF.R.U32.HI UR4, URZ, 0x4, UR4 ;  /* 0x000000043f047899 */ /* 0x000fe20008011604 */
[----:B------:R-:W-:Y:S01]  /*1320*/  UMOV UR15, UR11 ;  /* 0x0000000b000f7c82 */ /* 0x000fe20008000000 */
[----:B------:R-:W-:-:S02]  /*1330*/  UMOV UR13, 0x40000040 ;  /* 0x40000040000d7882 */ /* 0x000fc40000000000 */
[----:B------:R-:W-:Y:S02]  /*1340*/  ULOP3.LUT UR5, UR4, 0x3fff, URZ, 0xc0, !UPT ;  /* 0x00003fff04057892 */ /* 0x000fe4000f8ec03f */
[----:B------:R-:W-:Y:S02]  /*1350*/  ULOP3.LUT UR4, UR41, 0x10000, URZ, 0xfc, !UPT ;  /* 0x0001000029047892 */ /* 0x000fe4000f8efc3f */
[----:B------:R-:W-:Y:S02]  /*1360*/  ULOP3.LUT UR5, UR5, 0x10000, URZ, 0xfc, !UPT ;  /* 0x0001000005057892 */ /* 0x000fe4000f8efc3f */
[----:B------:R-:W-:Y:S02]  /*1370*/  ULEA UR8, UR39, UR4, 0xc ;  /* 0x0000000427087291 */ /* 0x000fe4000f8e603f */
[----:B------:R-:W-:Y:S02]  /*1380*/  ULEA UR6, UR39, UR5, 0xb ;  /* 0x0000000527067291 */ /* 0x000fe4000f8e583f */
[----:B------:R-:W-:-:S05]  /*1390*/  UIADD3 UR12, UR8, 0x400, URZ ;  /* 0x00000400080c7890 */ /* 0x000fca000fffe03f */
[----:B------:R-:W-:Y:S02]  /*13a0*/  UMOV UR10, UR6 ;  /* 0x00000006000a7c82 */ /* 0x000fe40008000000 */
[----:B------:R-:W-:Y:S01]  /*13b0*/  HGMMA.64x128x8.F32.TF32 R88, gdesc[UR8], RZ, !UPT, gsb0 ;  /* 0x05e00000085879f0 */ /* 0x000fe2000c0028ff */
[----:B------:R-:W-:Y:S02]  /*13c0*/  UMOV UR14, UR10 ;  /* 0x0000000a000e7c82 */ /* 0x000fe40008000000 */
[----:B------:R-:W-:Y:S02]  /*13d0*/  WARPGROUP.DEPBAR.LE gsb0, 0x0 ;  /* 0x00008000000079c5 */ /* 0x000fe40000010000 */
[----:B------:R-:W-:-:S07]  /*13e0*/  WARPGROUP.ARRIVE ;  /* 0x00000000000079c5 */ /* 0x000fce0000000000 */
[----:B------:R-:W-:Y:S01]  /*13f0*/  HGMMA.64x128x8.F32.TF32 R24, gdesc[UR12], RZ, !UPT, gsb0 ;  /* 0x05e000000c1879f0 */ /* 0x000fe2000c0028ff */
[----:B------:R-:W-:Y:S02]  /*1400*/  UIADD3 UR12, UR8, 0x2, URZ ;  /* 0x00000002080c7890 */ /* 0x000fe4000fffe03f */
[----:B------:R-:W-:Y:S01]  /*1410*/  UIADD3 UR14, UR6, 0x2, URZ ;  /* 0x00000002060e7890 */ /* 0x000fe2000fffe03f */
[----:B------:R-:W-:Y:S01]  /*1420*/  UMOV UR13, 0x40000040 ;  /* 0x40000040000d7882 */ /* 0x000fe20000000000 */
[----:B------:R-:W-:Y:S01]  /*1430*/  UMOV UR15, 0x40000040 ;  /* 0x40000040000f7882 */ /* 0x000fe20000000000 */
[----:B------:R-:W-:Y:S02]  /*1440*/  WARPGROUP.DEPBAR.LE gsb0, 0x0 ;  /* 0x00008000000079c5 */ /* 0x000fe40000010000 */
[----:B------:R-:W-:-:S06]  /*1450*/  WARPGROUP.ARRIVE ;  /* 0x00000000000079c5 */ /* 0x000fcc0000000000 */
[----:B------:R-:W-:Y:S01]  /*1460*/  HGMMA.64x128x8.F32.TF32 R88, gdesc[UR12], R88, gsb0 ;  /* 0x05e000000c5879f0 */ /* 0x000fe20008002858 */
[----:B------:R-:W-:Y:S01]  /*1470*/  UIADD3 UR12, UR8, 0x402, URZ ;  /* 0x00000402080c7890 */ /* 0x000fe2000fffe03f */
[----:B------:R-:W-:Y:S01]  /*1480*/  UMOV UR13, 0x40000040 ;  /* 0x40000040000d7882 */ /* 0x000fe20000000000 */
[----:B------:R-:W-:Y:S02]  /*1490*/  WARPGROUP.DEPBAR.LE gsb0, 0x0 ;  /* 0x00008000000079c5 */ /* 0x000fe40000010000 */
[----:B------:R-:W-:-:S07]  /*14a0*/  WARPGROUP.ARRIVE ;  /* 0x00000000000079c5 */ /* 0x000fce0000000000 */
[----:B------:R-:W-:Y:S01]  /*14b0*/  HGMMA.64x128x8.F32.TF32 R24, gdesc[UR12], R24, gsb0 ;  /* 0x05e000000c1879f0 */ /* 0x000fe20008002818 */
        /* <DEDUP_REMOVED lines=71> */
[----:B------:R-:W-:Y:S03]  /*1930*/  HGMMA.64x128x8.F32.TF32 R24, gdesc[UR12], R24, gsb0 ;  /* 0x05e000000c1879f0 */ /* 0x000fe60008002818 */
[----:B------:R-:W-:Y:S02]  /*1940*/  WARPGROUP.DEPBAR.LE gsb0, 0x0 ;  /* 0x00008000000079c5 */ /* 0x000fe40000010000 */
[----:B------:R-:W-:Y:S05]  /*1950*/  @!P1 BRA `(.L_x_18) ;  /* 0x00000008002c9947 */ /* 0x000fea0003800000 */
[----:B------:R-:W-:-:S04]  /*1960*/  UIADD3 UR6, UR39, 0x1, URZ ;  /* 0x0000000127067890 */ /* 0x000fc8000fffe03f */
[----:B------:R-:W-:-:S04]  /*1970*/  UISETP.NE.AND UP0, UPT, UR6, 0x7, UPT ;  /* 0x000000070600788c */ /* 0x000fc8000bf05270 */
[----:B------:R-:W-:Y:S02]  /*1980*/  USEL UR7, URZ, 0x1, UP0 ;  /* 0x000000013f077887 */ /* 0x000fe40008000000 */
[----:B------:R-:W-:Y:S02]  /*1990*/  USEL UR6, UR6, URZ, UP0 ;  /* 0x0000003f06067287 */ /* 0x000fe40008000000 */
[----:B------:R-:W-:-:S06]  /*19a0*/  ULOP3.LUT UR7, UR38, UR7, URZ, 0x3c, !UPT ;  /* 0x0000000726077292 */ /* 0x000fcc000f8e3c3f */
[----:B01----:R-:W-:Y:S01]  /*19b0*/  IMAD.U32 R5, RZ, RZ, UR7 ;  /* 0x00000007ff057e24 */ /* 0x003fe2000f8e00ff */
[----:B------:R-:W-:-:S06]  /*19c0*/  UMOV UR7, UR39 ;  /* 0x0000002700077c82 */ /* 0x000fcc0008000000 */
.L_x_25:
[----:B01----:R-:W-:Y:S05]  /*19d0*/  @!P0 BRA `(.L_x_19) ;  /* 0x0000000000048947 */ /* 0x003fea0003800000 */
[----:B------:R-:W-:Y:S01]  /*19e0*/  BPT.TRAP 0x1 ;  /* 0x000000040000795c */ /* 0x000fe20000300000 */
.L_x_19:
[----:B------:R-:W0:Y:S01]  /*19f0*/  S2UR UR9, SR_CgaCtaId ;  /* 0x00000000000979c3 */ /* 0x000e220000008800 */
[----:B------:R-:W-:Y:S01]  /*1a00*/  UMOV UR8, 0x400 ;  /* 0x0000040000087882 */ /* 0x000fe20000000000 */
[----:B------:R-:W-:Y:S01]  /*1a10*/  SHF.L.U32 R3, R5, 0x1f, RZ ;  /* 0x0000001f05037819 */ /* 0x000fe200000006ff */
[----:B0-----:R-:W-:-:S04]  /*1a20*/  ULEA UR8, UR9, UR8, 0x18 ;  /* 0x0000000809087291 */ /* 0x001fc8000f8ec03f */
[----:B------:R-:W-:-:S09]  /*1a30*/  ULEA UR9, UR6, UR8, 0x3 ;  /* 0x0000000806097291 */ /* 0x000fd2000f8e183f */
[----:B------:R0:W1:Y:S01]  /*1a40*/  SYNCS.PHASECHK.TRANS64.TRYWAIT P1, [UR9], R3 ;  /* 0x00000003ff0075a7 */ /* 0x0000620008020149 */
[----:B------:R-:W-:Y:S05]  /*1a50*/  @!P0 BRA `(.L_x_20) ;  /* 0x0000000000048947 */ /* 0x000fea0003800000 */
[----:B------:R-:W-:Y:S01]  /*1a60*/  BPT.TRAP 0x1 ;  /* 0x000000040000795c */ /* 0x000fe20000300000 */
.L_x_20:
[----:B-1----:R-:W-:Y:S05]  /*1a70*/  @P1 BRA `(.L_x_21) ;  /* 0x0000000000081947 */ /* 0x002fea0003800000 */
[----:B------:R-:W1:Y:S02]  /*1a80*/  SYNCS.PHASECHK.TRANS64.TRYWAIT P1, [UR9], R3 ;  /* 0x00000003ff0075a7 */ /* 0x000e640008020149 */
[----:B-1----:R-:W-:Y:S05]  /*1a90*/  @!P1 BRA `(.L_x_22) ;  /* 0x000000ac003c9947 */ /* 0x002fea0003800000 */
.L_x_21:
[----:B------:R-:W-:Y:S01]  /*1aa0*/  ULEA UR12, UR6, UR4, 0xc ;  /* 0x00000004060c7291 */ /* 0x000fe2000f8e603f */
[----:B------:R-:W-:Y:S01]  /*1ab0*/  WARPGROUP.ARRIVE ;  /* 0x00000000000079c5 */ /* 0x000fe20000000000 */
[----:B------:R-:W-:Y:S01]  /*1ac0*/  ULEA UR10, UR6, UR5, 0xb ;  /* 0x00000005060a7291 */ /* 0x000fe2000f8e583f */
[----:B------:R-:W-:Y:S01]  /*1ad0*/  UMOV UR13, 0x40000040 ;  /* 0x40000040000d7882 */ /* 0x000fe20000000000 */
[----:B------:R-:W-:Y:S01]  /*1ae0*/  UMOV UR15, 0x40000040 ;  /* 0x40000040000f7882 */ /* 0x000fe20000000000 */
[----:B------:R-:W-:Y:S01]  /*1af0*/  UIADD3 UR16, UR12, 0x400, URZ ;  /* 0x000004000c107890 */ /* 0x000fe2000fffe03f */
[----:B------:R-:W-:-:S03]  /*1b00*/  UMOV UR19, UR15 ;  /* 0x0000000f00137c82 */ /* 0x000fc60008000000 */
[----:B------:R-:W-:Y:S01]  /*1b10*/  UMOV UR14, UR10 ;  /* 0x0000000a000e7c82 */ /* 0x000fe20008000000 */
[----:B------:R-:W-:Y:S01]  /*1b20*/  UMOV UR17, 0x40000040 ;  /* 0x4000004000117882 */ /* 0x000fe20000000000 */
[----:B------:R-:W-:Y:S01]  /*1b30*/  HGMMA.64x128x8.F32.TF32 R88, gdesc[UR12], R88, gsb0 ;  /* 0x05e000000c5879f0 */ /* 0x000fe20008002858 */
[----:B------:R-:W-:Y:S02]  /*1b40*/  UMOV UR18, UR14 ;  /* 0x0000000e00127c82 */ /* 0x000fe40008000000 */
        /* <DEDUP_REMOVED lines=89> */
[----:B------:R-:W-:Y:S01]  /*20e0*/  BPT.TRAP 0x1 ;  /* 0x000000040000795c */ /* 0x000fe20000300000 */
.L_x_23:
[----:B------:R-:W-:Y:S01]  /*20f0*/  ULEA UR8, UR7, UR8, 0x3 ;  /* 0x0000000807087291 */ /* 0x000fe2000f8e183f */
[----:B------:R-:W-:-:S03]  /*2100*/  ISETP.GT.U32.AND P1, PT, R19, 0x1, PT ;  /* 0x000000011300780c */ /* 0x000fc60003f24070 */
[----:B------:R-:W-:-:S04]  /*2110*/  UIADD3 UR8, UR8, 0x38, URZ ;  /* 0x0000003808087890 */ /* 0x000fc8000fffe03f */
[----:B------:R-:W-:-:S09]  /*2120*/  UPRMT UR8, URZ, 0x654, UR8 ;  /* 0x000006543f087896 */ /* 0x000fd20008000008 */
[----:B------:R-:W-:Y:S01]  /*2130*/  SYNCS.ARRIVE.TRANS64.RED.A1T0 RZ, [UR8], RZ ;  /* 0x000000ffffff79a7 */ /* 0x000fe20008100408 */
[----:B------:R-:W-:Y:S05]  /*2140*/  @P1 BRA `(.L_x_24) ;  /* 0x0000000000041947 */ /* 0x000fea0003800000 */
[----:B------:R-:W-:Y:S01]  /*2150*/  BPT.TRAP 0x1 ;  /* 0x000000040000795c */ /* 0x000fe20000300000 */
.L_x_24:
[----:B------:R-:W-:Y:S01]  /*2160*/  UIADD3 UR6, UR6, 0x1, URZ ;  /* 0x0000000106067890 */ /* 0x000fe2000fffe03f */
[C---:B------:R-:W-:Y:S01]  /*2170*/  ISETP.GT.AND P1, PT, R0.reuse, 0x1, PT ;  /* 0x000000010000780c */ /* 0x040fe20003f24270 */
[----:B------:R-:W-:Y:S01]  /*2180*/  UIADD3 UR7, UR7, 0x1, URZ ;  /* 0x0000000107077890 */ /* 0x000fe2000fffe03f */
[----:B------:R-:W-:Y:S01]  /*2190*/  VIADD R0, R0, 0xffffffff ;  /* 0xffffffff00007836 */ /* 0x000fe20000000000 */
[----:B------:R-:W-:Y:S02]  /*21a0*/  UISETP.NE.AND UP0, UPT, UR6, 0x7, UPT ;  /* 0x000000070600788c */ /* 0x000fe4000bf05270 */
[----:B------:R-:W-:Y:S02]  /*21b0*/  UISETP.NE.AND UP1, UPT, UR7, 0x7, UPT ;  /* 0x000000070700788c */ /* 0x000fe4000bf25270 */
[----:B------:R-:W-:Y:S02]  /*21c0*/  USEL UR8, URZ, 0x1, UP0 ;  /* 0x000000013f087887 */ /* 0x000fe40008000000 */
[----:B------:R-:W-:-:S02]  /*21d0*/  USEL UR6, UR6, URZ, UP0 ;  /* 0x0000003f06067287 */ /* 0x000fc40008000000 */
[----:B------:R-:W-:Y:S02]  /*21e0*/  USEL UR7, UR7, URZ, UP1 ;  /* 0x0000003f07077287 */ /* 0x000fe40008800000 */
[----:B------:R-:W-:Y:S01]  /*21f0*/  LOP3.LUT R5, R5, UR8, RZ, 0x3c, !PT ;  /* 0x0000000805057c12 */ /* 0x000fe2000f8e3cff */
[----:B------:R-:W-:Y:S09]  /*2200*/  @P1 BRA `(.L_x_25) ;  /* 0xfffffff400f01947 */ /* 0x000ff2000383ffff */
.L_x_18:
[----:B------:R-:W2:Y:S02]  /*2210*/  LDC R0, c[0x0][0x28c] ;  /* 0x0000a300ff007b82 */ /* 0x000ea40000000800 */
[----:B--2---:R-:W-:-:S13]  /*2220*/  ISETP.GE.AND P1, PT, R0, 0x1, PT ;  /* 0x000000010000780c */ /* 0x004fda0003f26270 */
[----:B------:R-:W-:Y:S05]  /*2230*/  @!P1 BRA `(.L_x_26) ;  /* 0x0000000000509947 */ /* 0x000fea0003800000 */
[----:B------:R-:W-:Y:S05]  /*2240*/  @!P0 BRA `(.L_x_27) ;  /* 0x0000000000048947 */ /* 0x000fea0003800000 */
[----:B------:R-:W-:Y:S01]  /*2250*/  BPT.TRAP 0x1 ;  /* 0x000000040000795c */ /* 0x000fe20000300000 */
.L_x_27:
[----:B------:R-:W-:Y:S01]  /*2260*/  UISETP.LT.AND UP0, UPT, UR40, 0x1, UPT ;  /* 0x000000012800788c */ /* 0x000fe2000bf01270 */
[----:B------:R-:W2:Y:S01]  /*2270*/  S2UR UR7, SR_CgaCtaId ;  /* 0x00000000000779c3 */ /* 0x000ea20000008800 */
[----:B------:R-:W-:Y:S02]  /*2280*/  ISETP.GT.U32.AND P0, PT, R19, 0x1, PT ;  /* 0x000000011300780c */ /* 0x000fe40003f04070 */
[----:B------:R-:W-:-:S04]  /*2290*/  USEL UR6, UR40, 0x1, UP0 ;  /* 0x0000000128067887 */ /* 0x000fc80008000000 */
[----:B------:R-:W-:-:S04]  /*22a0*/  UIADD3 UR6, UR39, UR40, -UR6 ;  /* 0x0000002827067290 */ /* 0x000fc8000fffe806 */
[----:B------:R-:W-:-:S04]  /*22b0*/  UIMAD.WIDE.U32 UR4, UR6, 0x24924925, URZ ;  /* 0x24924925060478a5 */ /* 0x000fc8000f8e003f */
[----:B------:R-:W-:-:S04]  /*22c0*/  UIADD3 UR4, UR6, -UR5, URZ ;  /* 0x8000000506047290 */ /* 0x000fc8000fffe03f */
[----:B------:R-:W-:-:S03]  /*22d0*/  ULEA.HI UR4, UR4, UR5, URZ, 0x1f ;  /* 0x0000000504047291 */ /* 0x000fc6000f8ff83f */
[----:B------:R-:W-:Y:S01]  /*22e0*/  UMOV UR5, 0x400 ;  /* 0x0000040000057882 */ /* 0x000fe20000000000 */
[----:B------:R-:W-:Y:S02]  /*22f0*/  USHF.R.U32.HI UR4, URZ, 0x2, UR4 ;  /* 0x000000023f047899 */ /* 0x000fe40008011604 */
[----:B--2---:R-:W-:Y:S02]  /*2300*/  ULEA UR5, UR7, UR5, 0x18 ;  /* 0x0000000507057291 */ /* 0x004fe4000f8ec03f */
[----:B------:R-:W-:-:S04]  /*2310*/  UIMAD UR4, UR4, -0x7, UR6 ;  /* 0xfffffff9040478a4 */ /* 0x000fc8000f8e0206 */
[----:B------:R-:W-:-:S04]  /*2320*/  ULEA UR4, UR4, UR5, 0x3 ;  /* 0x0000000504047291 */ /* 0x000fc8000f8e183f */
[----:B------:R-:W-:-:S04]  /*2330*/  UIADD3 UR4, UR4, 0x38, URZ ;  /* 0x0000003804047890 */ /* 0x000fc8000fffe03f */
[----:B------:R-:W-:-:S09]  /*2340*/  UPRMT UR4, URZ, 0x654, UR4 ;  /* 0x000006543f047896 */ /* 0x000fd20008000004 */
[----:B------:R-:W-:Y:S01]  /*2350*/  SYNCS.ARRIVE.TRANS64.RED.A1T0 RZ, [UR4], RZ ;  /* 0x000000ffffff79a7 */ /* 0x000fe20008100404 */
[----:B------:R-:W-:Y:S05]  /*2360*/  @P0 BRA `(.L_x_26) ;  /* 0x0000000000040947 */ /* 0x000fea0003800000 */
[----:B------:R-:W-:Y:S01]  /*2370*/  BPT.TRAP 0x1 ;  /* 0x000000040000795c */ /* 0x000fe20000300000 */
.L_x_26:
[----:B------:R-:W2:Y:S01]  /*2380*/  LDC R6, c[0x0][0x288] ;  /* 0x0000a200ff067b82 */ /* 0x000ea20000000800 */
[----:B01----:R-:W-:Y:S01]  /*2390*/  SHF.R.U32.HI R3, RZ, 0x2, R18 ;  /* 0x00000002ff037819 */ /* 0x003fe20000011612 */
[----:B------:R-:W-:Y:S01]  /*23a0*/  IMAD.SHL.U32 R13, R153, 0x80, RZ ;  /* 0x00000080990d7824 */ /* 0x000fe200078e00ff */
[----:B------:R-:W-:Y:S01]  /*23b0*/  LOP3.LUT R4, R18, 0x60, RZ, 0xc0, !PT ;  /* 0x0000006012047812 */ /* 0x000fe200078ec0ff */
[----:B------:R-:W-:Y:S01]  /*23c0*/  UIADD3 UR39, UR40, UR39, URZ ;  /* 0x0000002728277290 */ /* 0x000fe2000fffe03f */
[----:B------:R-:W-:Y:S01]  /*23d0*/  LOP3.LUT R3, R3, 0x7, RZ, 0xc0, !PT ;  /* 0x0000000703037812 */ /* 0x000fe200078ec0ff */
[----:B------:R-:W-:Y:S01]  /*23e0*/  IMAD.SHL.U32 R15, R152, 0x100, RZ ;  /* 0x00000100980f7824 */ /* 0x000fe200078e00ff */
[----:B------:R-:W-:Y:S01]  /*23f0*/  SHF.R.U32.HI R10, RZ, 0x1, R4 ;  /* 0x00000001ff0a7819 */ /* 0x000fe20000011604 */
[----:B------:R-:W-:Y:S01]  /*2400*/  UISETP.GT.U32.AND UP0, UPT, UR39, 0x6, UPT ;  /* 0x000000062700788c */ /* 0x000fe2000bf04070 */
[----:B------:R-:W-:Y:S01]  /*2410*/  LOP3.LUT R0, R22, 0x1, RZ, 0xc0, !PT ;  /* 0x0000000116007812 */ /* 0x000fe200078ec0ff */
[----:B------:R-:W-:Y:S01]  /*2420*/  UIMAD.WIDE.U32 UR4, UR39, 0x24924925, URZ ;  /* 0x24924925270478a5 */ /* 0x000fe2000f8e003f */
[----:B------:R-:W-:Y:S01]  /*2430*/  IADD3 R5, RZ, -R10, -R3 ;  /* 0x8000000aff057210 */ /* 0x000fe20007ffe803 */
[----:B------:R-:W-:Y:S01]  /*2440*/  ULDC UR7, c[0x0][0x284] ;  /* 0x0000a10000077ab9 */ /* 0x000fe20000000800 */
[----:B------:R-:W-:Y:S01]  /*2450*/  UISETP.LT.U32.AND UP0, UPT, UR40, 0x7, UP0 ;  /* 0x000000072800788c */ /* 0x000fe20008701070 */
[C---:B------:R-:W-:Y:S01]  /*2460*/  IMAD.SHL.U32 R4, R0.reuse, 0x40, RZ ;  /* 0x0000004000047824 */ /* 0x040fe200078e00ff */
[----:B------:R-:W-:Y:S01]  /*2470*/  UIADD3 UR4, UR39, -UR5, URZ ;  /* 0x8000000527047290 */ /* 0x000fe2000fffe03f */
[----:B------:R-:W-:Y:S01]  /*2480*/  IMAD R12, R0, -0x40, R5 ;  /* 0xffffffc0000c7824 */ /* 0x000fe200078e0205 */
[----:B------:R-:W-:Y:S01]  /*2490*/  LOP3.LUT R0, R18, 0x3, RZ, 0xc0, !PT ;  /* 0x0000000312007812 */ /* 0x000fe200078ec0ff */
[----:B------:R-:W-:Y:S01]  /*24a0*/  UISETP.GE.U32.AND UP1, UPT, UR40, 0x7, UPT ;  /* 0x000000072800788c */ /* 0x000fe2000bf26070 */
[----:B------:R-:W-:Y:S01]  /*24b0*/  SHF.R.S32.HI R21, RZ, 0x1f, R23 ;  /* 0x0000001fff157819 */ /* 0x000fe20000011417 */
[----:B------:R-:W-:Y:S01]  /*24c0*/  ULDC.64 UR8, c[0x0][0x5d0] ;  /* 0x0001740000087ab9 */ /* 0x000fe20000000a00 */
[----:B------:R-:W-:Y:S01]  /*24d0*/  USEL UR6, URZ, 0x1, !UP0 ;  /* 0x000000013f067887 */ /* 0x000fe2000c000000 */
[----:B------:R-:W-:Y:S01]  /*24e0*/  LOP3.LUT R3, R4, 0x40, R3, 0xe2, !PT ;  /* 0x0000004004037812 */ /* 0x000fe200078ee203 */
[----:B------:R-:W-:Y:S01]  /*24f0*/  ULEA.HI UR4, UR4, UR5, URZ, 0x1f ;  /* 0x0000000504047291 */ /* 0x000fe2000f8ff83f */
[----:B--2---:R-:W-:Y:S01]  /*2500*/  IMAD R0, R0, -0x2, R6 ;  /* 0xfffffffe00007824 */ /* 0x004fe200078e0206 */
[----:B------:R-:W-:Y:S01]  /*2510*/  ISETP.GE.AND P0, PT, R13, R6, PT ;  /* 0x000000060d00720c */ /* 0x000fe20003f06270 */
[----:B------:R-:W-:Y:S01]  /*2520*/  IMAD.SHL.U32 R6, R18, 0x2, RZ ;  /* 0x0000000212067824 */ /* 0x000fe200078e00ff */
[----:B------:R-:W-:Y:S01]  /*2530*/  ULOP3.LUT UR38, UR38, UR6, URZ, 0x3c, !UPT ;  /* 0x0000000626267292 */ /* 0x000fe2000f8e3c3f */
[----:B------:R-:W-:Y:S01]  /*2540*/  IMAD R4, R21, UR8, RZ ;  /* 0x0000000815047c24 */ /* 0x000fe2000f8e02ff */
[----:B------:R-:W-:Y:S01]  /*2550*/  ISETP.GE.OR P0, PT, R15, UR7, P0 ;  /* 0x000000070f007c0c */ /* 0x000fe20008706670 */
[----:B------:R-:W-:Y:S01]  /*2560*/  IMAD.WIDE R8, R152, 0x100, RZ ;  /* 0x0000010098087825 */ /* 0x000fe200078e02ff */
[----:B------:R-:W-:Y:S01]  /*2570*/  LOP3.LUT R6, R13, 0x6, R6, 0xf8, !PT ;  /* 0x000000060d067812 */ /* 0x000fe200078ef806 */
[----:B------:R-:W-:-:S02]  /*2580*/  USHF.R.U32.HI UR4, URZ, 0x2, UR4 ;  /* 0x000000023f047899 */ /* 0x000fc40008011604 */
[----:B------:R-:W-:Y:S01]  /*2590*/  IMAD R11, R23, UR9, R4 ;  /* 0x00000009170b7c24 */ /* 0x000fe2000f8e0204 */
[----:B------:R-:W-:Y:S01]  /*25a0*/  SHF.R.S32.HI R7, RZ, 0x1f, R6 ;  /* 0x0000001fff077819 */ /* 0x000fe20000011406 */
[----:B------:R-:W-:Y:S01]  /*25b0*/  @UP1 ULOP3.LUT UR38, UR38, 0x1, UR4, 0x78, !UPT ;  /* 0x0000000126261892 */ /* 0x000fe2000f8e7804 */
[----:B------:R-:W-:Y:S01]  /*25c0*/  LOP3.LUT R153, R8, R3, R10, 0xfe, !PT ;  /* 0x0000000308997212 */ /* 0x000fe200078efe0a */
[----:B------:R-:W-:Y:S01]  /*25d0*/  UIMAD UR39, UR4, -0x7, UR39 ;  /* 0xfffffff9042778a4 */ /* 0x000fe2000f8e0227 */
[----:B------:R-:W-:Y:S01]  /*25e0*/  IADD3 R3, -R15, UR7, R12 ;  /* 0x000000070f037c10 */ /* 0x000fe2000fffe10c */
[----:B------:R-:W-:-:S04]  /*25f0*/  IMAD.WIDE.U32 R4, R23, UR8, R6 ;  /* 0x0000000817047c25 */ /* 0x000fc8000f8e0006 */
[----:B------:R-:W-:Y:S02]  /*2600*/  IMAD.IADD R11, R5, 0x1, R11 ;  /* 0x00000001050b7824 */ /* 0x000fe400078e020b */
[----:B------:R-:W-:Y:S02]  /*2610*/  IMAD.IADD R0, R0, 0x1, -R13 ;  /* 0x0000000100007824 */ /* 0x000fe400078e0a0d */
[----:B------:R-:W-:Y:S02]  /*2620*/  IMAD.MOV.U32 R152, RZ, RZ, -0x1 ;  /* 0xffffffffff987424 */ /* 0x000fe400078e00ff */
[----:B------:R-:W-:Y:S01]  /*2630*/  IMAD.MOV.U32 R10, RZ, RZ, R4 ;  /* 0x000000ffff0a7224 */ /* 0x000fe200078e0004 */
[----:B------:R-:W-:Y:S06]  /*2640*/  @P0 BRA `(.L_x_28) ;  /* 0x0000008000640947 */ /* 0x000fec0003800000 */
[----:B------:R-:W0:Y:S01]  /*2650*/  LDC.64 R4, c[0x0][0x5c8] ;  /* 0x00017200ff047b82 */ /* 0x000e220000000a00 */
[----:B-----5:R-:W-:Y:S01]  /*2660*/  FSETP.NEU.AND P0, PT, R155, RZ, PT ;  /* 0x000000ff9b00720b */ /* 0x020fe20003f0d000 */
[----:B------:R-:W-:Y:S01]  /*2670*/  BSSY B0, `(.L_x_28) ;  /* 0x0000816000007945 */ /* 0x000fe20003800000 */
[----:B------:R-:W-:-:S04]  /*2680*/  ISETP.GT.AND P3, PT, R3, RZ, PT ;  /* 0x000000ff0300720c */ /* 0x000fc80003f64270 */
[----:B------:R-:W-:Y:S01]  /*2690*/  ISETP.GT.AND P2, PT, R0, RZ, P3 ;  /* 0x000000ff0000720c */ /* 0x000fe20001f44270 */
[-C--:B0-----:R-:W-:Y:S02]  /*26a0*/  IMAD R12, R9, R4.reuse, RZ ;  /* 0x00000004090c7224 */ /* 0x081fe400078e02ff */
[----:B------:R-:W-:-:S04]  /*26b0*/  IMAD.WIDE.U32 R168, R153, R4, R10 ;  /* 0x0000000499a87225 */ /* 0x000fc800078e000a */
[----:B------:R-:W-:-:S04]  /*26c0*/  IMAD R11, R153, R5, R12 ;  /* 0x00000005990b7224 */ /* 0x000fc800078e020c */
[----:B------:R-:W-:Y:S01]  /*26d0*/  IMAD.IADD R171, R169, 0x1, R11 ;  /* 0x00000001a9ab7824 */ /* 0x000fe200078e020b */
[----:B------:R-:W-:Y:S06]  /*26e0*/  @!P0 BRA `(.L_x_29) ;  /* 0x0000005c00148947 */ /* 0x000fec0003800000 */
[----:B------:R-:W0:Y:S01]  /*26f0*/  LDC.64 R12, c[0x0][0x5b8] ;  /* 0x00016e00ff0c7b82 */ /* 0x000e220000000a00 */
[----:B------:R-:W-:-:S07]  /*2700*/  ULDC.64 UR4, c[0x0][0x5c0] ;  /* 0x0001700000047ab9 */ /* 0x000fce0000000a00 */
[----:B------:R-:W1:Y:S08]  /*2710*/  LDC.64 R14, c[0x0][0x5b0] ;  /* 0x00016c00ff0e7b82 */ /* 0x000e700000000a00 */
[----:B------:R-:W2:Y:S01]  /*2720*/  LDC.64 R10, c[0x0][0x5a8] ;  /* 0x00016a00ff0a7b82 */ /* 0x000ea20000000a00 */
[----:B0-----:R-:W-:-:S04]  /*2730*/  IMAD R20, R21, R12, RZ ;  /* 0x0000000c15147224 */ /* 0x001fc800078e02ff */
[C---:B------:R-:W-:Y:S02]  /*2740*/  IMAD R13, R23.reuse, R13, R20 ;  /* 0x0000000d170d7224 */ /* 0x040fe400078e0214 */
[----:B------:R-:W-:-:S04]  /*2750*/  IMAD.WIDE.U32 R20, R23, R12, R6 ;  /* 0x0000000c17147225 */ /* 0x000fc800078e0006 */
[----:B-1----:R-:W-:Y:S02]  /*2760*/  IMAD R156, R9, R14, RZ ;  /* 0x0000000e099c7224 */ /* 0x002fe400078e02ff */
[----:B------:R-:W-:Y:S02]  /*2770*/  IMAD.IADD R157, R21, 0x1, R13 ;  /* 0x00000001159d7824 */ /* 0x000fe400078e020d */
[----:B------:R-:W-:Y:S02]  /*2780*/  IMAD R173, R153, R15, R156 ;  /* 0x0000000f99ad7224 */ /* 0x000fe400078e029c */
[----:B------:R-:W-:-:S04]  /*2790*/  IMAD.MOV.U32 R156, RZ, RZ, R20 ;  /* 0x000000ffff9c7224 */ /* 0x000fc800078e0014 */
[----:B------:R-:W-:-:S04]  /*27a0*/  IMAD.WIDE.U32 R158, R153, R14, R156 ;  /* 0x0000000e999e7225 */ /* 0x000fc800078e009c */
[----:B------:R-:W-:Y:S01]  /*27b0*/  IMAD.IADD R159, R159, 0x1, R173 ;  /* 0x000000019f9f7824 */ /* 0x000fe200078e02ad */
[----:B--2---:R-:W-:-:S04]  /*27c0*/  LEA R160, P0, R158, R10, 0x2 ;  /* 0x0000000a9ea07211 */ /* 0x004fc800078010ff */
[----:B------:R-:W-:-:S05]  /*27d0*/  LEA.HI.X R161, R158, R11, R159, 0x2, P0 ;  /* 0x0000000b9ea17211 */ /* 0x000fca00000f149f */
[----:B------:R0:W2:Y:S01]  /*27e0*/  @P2 LDG.E.LTC128B R167, desc[UR36][R160.64] ;  /* 0x00000024a0a72981 */ /* 0x0000a2000c1e1920 */
[----:B------:R-:W-:Y:S01]  /*27f0*/  LEA R158, P0, R168, UR4, 0x2 ;  /* 0x00000004a89e7c11 */ /* 0x000fe2000f8010ff */
[----:B------:R-:W-:Y:S01]  /*2800*/  IMAD.WIDE.U32 R162, R153, R14, R6 ;  /* 0x0000000e99a27225 */ /* 0x000fe200078e0006 */
[----:B------:R-:W-:Y:S01]  /*2810*/  ISETP.GT.AND P1, PT, R0, 0x1, P3 ;  /* 0x000000010000780c */ /* 0x000fe20001f24270 */
[----:B------:R-:W-:Y:S01]  /*2820*/  BSSY B1, `(.L_x_30) ;  /* 0x0000011000017945 */ /* 0x000fe20003800000 */
[----:B------:R-:W-:Y:S01]  /*2830*/  LEA.HI.X R159, R168, UR5, R171, 0x2, P0 ;  /* 0x00000005a89f7c11 */ /* 0x000fe200080f14ab */
[----:B------:R-:W-:Y:S01]  /*2840*/  IMAD.IADD R163, R173, 0x1, R163 ;  /* 0x00000001ada37824 */ /* 0x000fe200078e02a3 */
[C---:B0-----:R-:W-:Y:S01]  /*2850*/  SHF.L.U64.HI R161, R14.reuse, 0x3, R15 ;  /* 0x000000030ea17819 */ /* 0x041fe2000001020f */
[----:B------:R-:W-:-:S04]  /*2860*/  IMAD.SHL.U32 R160, R14, 0x8, RZ ;  /* 0x000000080ea07824 */ /* 0x000fc800078e00ff */
[----:B------:R-:W-:Y:S01]  /*2870*/  IMAD.WIDE.U32 R170, R153, R14, R160 ;  /* 0x0000000e99aa7225 */ /* 0x000fe200078e00a0 */
[----:B--2---:R-:W-:-:S05]  /*2880*/  LOP3.LUT R164, R167, 0xffffe000, RZ, 0xc0, !PT ;  /* 0xffffe000a7a47812 */ /* 0x004fca00078ec0ff */
[----:B------:R-:W-:Y:S01]  /*2890*/  FMUL R169, R164, R155 ;  /* 0x0000009ba4a97220 */ /* 0x000fe20000400000 */
[----:B------:R-:W-:-:S04]  /*28a0*/  IMAD.WIDE.U32 R164, R23, R12, R162 ;  /* 0x0000000c17a47225 */ /* 0x000fc800078e00a2 */
[----:B------:R-:W-:Y:S01]  /*28b0*/  FFMA R169, R88, R154, R169 ;  /* 0x0000009a58a97223 */ /* 0x000fe200000000a9 */
[----:B------:R-:W-:Y:S01]  /*28c0*/  IMAD.IADD R88, R13, 0x1, R165 ;  /* 0x000000010d587824 */ /* 0x000fe200078e02a5 */
[----:B------:R-:W-:-:S03]  /*28d0*/  LEA R162, P0, R164, R10, 0x2 ;  /* 0x0000000aa4a27211 */ /* 0x000fc600078010ff */
[----:B------:R-:W-:Y:S02]  /*28e0*/  F2FP.TF32.F32.PACK_B R169, R169 ;  /* 0x000000a9ffa9723e */ /* 0x000fe400024050ff */
[----:B------:R-:W-:-:S03]  /*28f0*/  LEA.HI.X R163, R164, R11, R88, 0x2, P0 ;  /* 0x0000000ba4a37211 */ /* 0x000fc600000f1458 */
[----:B------:R0:W-:Y:S01]  /*2900*/  @P2 STG.E desc[UR36][R158.64], R169 ;  /* 0x000000a99e002986 */ /* 0x0001e2000c101924 */
[----:B------:R-:W-:Y:S05]  /*2910*/  @!P1 BRA `(.L_x_31) ;  /* 0x0000000000049947 */ /* 0x000fea0003800000 */
[----:B------:R1:W5:Y:S02]  /*2920*/  LDG.E.LTC128B R167, desc[UR36][R162.64+0x4] ;  /* 0x00000424a2a77981 */ /* 0x000364000c1e1920 */
.L_x_31:
[----:B------:R-:W-:Y:S05]  /*2930*/  BSYNC B1 ;  /* 0x0000000000017941 */ /* 0x000fea0003800000 */
.L_x_30:
[----:B-----5:R-:W-:Y:S01]  /*2940*/  LOP3.LUT R88, R167, 0xffffe000, RZ, 0xc0, !PT ;  /* 0xffffe000a7587812 */ /* 0x020fe200078ec0ff */
[----:B0-----:R-:W-:Y:S01]  /*2950*/  IMAD.IADD R169, R173, 0x1, R171 ;  /* 0x00000001ada97824 */ /* 0x001fe200078e02ab */
[----:B------:R-:W-:Y:S01]  /*2960*/  ISETP.GT.AND P0, PT, R3, 0x8, PT ;  /* 0x000000080300780c */ /* 0x000fe20003f04270 */
[----:B------:R-:W-:Y:S01]  /*2970*/  IMAD.MOV.U32 R172, RZ, RZ, R167 ;  /* 0x000000ffffac7224 */ /* 0x000fe200078e00a7 */
[----:B------:R-:W-:Y:S01]  /*2980*/  IADD3 R164, P4, R20, R170, RZ ;  /* 0x000000aa14a47210 */ /* 0x000fe20007f9e0ff */
[----:B------:R-:W-:Y:S01]  /*2990*/  FMUL R88, R88, R155 ;  /* 0x0000009b58587220 */ /* 0x000fe20000400000 */
[----:B------:R-:W-:-:S03]  /*29a0*/  ISETP.GT.AND P2, PT, R0, RZ, P0 ;  /* 0x000000ff0000720c */ /* 0x000fc60000744270 */
[----:B------:R-:W-:Y:S01]  /*29b0*/  FFMA R173, R89, R154, R88 ;  /* 0x0000009a59ad7223 */ /* 0x000fe20000000058 */
[----:B------:R-:W-:Y:S01]  /*29c0*/  IMAD.X R165, R169, 0x1, R157, P4 ;  /* 0x00000001a9a57824 */ /* 0x000fe200020e069d */
[----:B------:R-:W-:-:S03]  /*29d0*/  LEA R88, P4, R164, R10, 0x2 ;  /* 0x0000000aa4587211 */ /* 0x000fc600078810ff */
[----:B------:R-:W-:Y:S02]  /*29e0*/  F2FP.TF32.F32.PACK_B R173, R173 ;  /* 0x000000adffad723e */ /* 0x000fe400024050ff */
[----:B------:R-:W-:-:S03]  /*29f0*/  LEA.HI.X R89, R164, R11, R165, 0x2, P4 ;  /* 0x0000000ba4597211 */ /* 0x000fc600020f14a5 */
[----:B------:R0:W-:Y:S04]  /*2a00*/  @P1 STG.E desc[UR36][R158.64+0x4], R173 ;  /* 0x000004ad9e001986 */ /* 0x0001e8000c101924 */
[----:B------:R2:W3:Y:S01]  /*2a10*/  @P2 LDG.E.LTC128B R172, desc[UR36][R88.64] ;  /* 0x0000002458ac2981 */ /* 0x0004e2000c1e1920 */
[----:B------:R-:W-:Y:S01]  /*2a20*/  IMAD.SHL.U32 R165, R4, 0x20, RZ ;  /* 0x0000002004a57824 */ /* 0x000fe200078e00ff */
[----:B------:R-:W-:Y:S01]  /*2a30*/  IADD3 R170, P1, R6, R170, RZ ;  /* 0x000000aa06aa7210 */ /* 0x000fe20007f3e0ff */
[----:B------:R-:W-:Y:S03]  /*2a40*/  BSSY B1, `(.L_x_32) ;  /* 0x0000011000017945 */ /* 0x000fe60003800000 */
[----:B------:R-:W-:Y:S01]  /*2a50*/  IADD3 R168, P4, R165, R158, RZ ;  /* 0x0000009ea5a87210 */ /* 0x000fe20007f9e0ff */
[----:B------:R-:W-:Y:S01]  /*2a60*/  IMAD.X R171, R7, 0x1, R169, P1 ;  /* 0x0000000107ab7824 */ /* 0x000fe200008e06a9 */
[----:B------:R-:W-:Y:S01]  /*2a70*/  ISETP.GT.AND P1, PT, R0, 0x1, P0 ;  /* 0x000000010000780c */ /* 0x000fe20000724270 */
[----:B------:R-:W-:-:S03]  /*2a80*/  IMAD.WIDE.U32 R170, R23, R12, R170 ;  /* 0x0000000c17aa7225 */ /* 0x000fc600078e00aa */
[----:B--2---:R-:W-:Y:S02]  /*2a90*/  LEA R88, P5, R170, R10, 0x2 ;  /* 0x0000000aaa587211 */ /* 0x004fe400078a10ff */
[----:B---3--:R-:W-:-:S05]  /*2aa0*/  LOP3.LUT R164, R172, 0xffffe000, RZ, 0xc0, !PT ;  /* 0xffffe000aca47812 */ /* 0x008fca00078ec0ff */
[----:B------:R-:W-:-:S04]  /*2ab0*/  FMUL R167, R164, R155 ;  /* 0x0000009ba4a77220 */ /* 0x000fc80000400000 */
[----:B------:R-:W-:Y:S01]  /*2ac0*/  FFMA R175, R90, R154, R167 ;  /* 0x0000009a5aaf7223 */ /* 0x000fe200000000a7 */
[----:B------:R-:W-:Y:S01]  /*2ad0*/  SHF.L.U64.HI R167, R4, 0x5, R5 ;  /* 0x0000000504a77819 */ /* 0x000fe20000010205 */
[----:B------:R-:W-:-:S03]  /*2ae0*/  IMAD.IADD R90, R13, 0x1, R171 ;  /* 0x000000010d5a7824 */ /* 0x000fc600078e02ab */
[----:B------:R-:W-:Y:S01]  /*2af0*/  F2FP.TF32.F32.PACK_B R175, R175 ;  /* 0x000000afffaf723e */ /* 0x000fe200024050ff */
[----:B------:R-:W-:Y:S01]  /*2b00*/  IMAD.X R169, R167, 0x1, R159, P4 ;  /* 0x00000001a7a97824 */ /* 0x000fe200020e069f */
[----:B------:R-:W-:-:S04]  /*2b10*/  LEA.HI.X R89, R170, R11, R90, 0x2, P5 ;  /* 0x0000000baa597211 */ /* 0x000fc800028f145a */
[----:B------:R0:W-:Y:S01]  /*2b20*/  @P2 STG.E desc[UR36][R168.64], R175 ;  /* 0x000000afa8002986 */ /* 0x0001e2000c101924 */
[----:B------:R-:W-:Y:S05]  /*2b30*/  @!P1 BRA `(.L_x_33) ;  /* 0x0000000000049947 */ /* 0x000fea0003800000 */
[----:B------:R2:W5:Y:S02]  /*2b40*/  LDG.E.LTC128B R172, desc[UR36][R88.64+0x4] ;  /* 0x0000042458ac7981 */ /* 0x000564000c1e1920 */
.L_x_33:
[----:B------:R-:W-:Y:S05]  /*2b50*/  BSYNC B1 ;  /* 0x0000000000017941 */ /* 0x000fea0003800000 */
.L_x_32:
[----:B-----5:R-:W-:Y:S01]  /*2b60*/  LOP3.LUT R90, R172, 0xffffe000, RZ, 0xc0, !PT ;  /* 0xffffe000ac5a7812 */ /* 0x020fe200078ec0ff */
[----:B------:R-:W-:Y:S01]  /*2b70*/  BSSY B1, `(.L_x_34) ;  /* 0x000000a000017945 */ /* 0x000fe20003800000 */
[----:B------:R-:W-:-:S03]  /*2b80*/  ISETP.GT.AND P2, PT, R0, 0x8, P3 ;  /* 0x000000080000780c */ /* 0x000fc60001f44270 */
[----:B------:R-:W-:-:S04]  /*2b90*/  FMUL R90, R90, R155 ;  /* 0x0000009b5a5a7220 */ /* 0x000fc80000400000 */
[----:B------:R-:W-:Y:S01]  /*2ba0*/  FFMA R171, R91, R154, R90 ;  /* 0x0000009a5bab7223 */ /* 0x000fe2000000005a */
[----:B------:R-:W-:Y:S02]  /*2bb0*/  @P1 IMAD.MOV.U32 R90, RZ, RZ, R168 ;  /* 0x000000ffff5a1224 */ /* 0x000fe400078e00a8 */
[----:B------:R-:W-:Y:S02]  /*2bc0*/  @P1 IMAD.MOV.U32 R91, RZ, RZ, R169 ;  /* 0x000000ffff5b1224 */ /* 0x000fe400078e00a9 */
[----:B------:R-:W-:-:S05]  /*2bd0*/  F2FP.TF32.F32.PACK_B R171, R171 ;  /* 0x000000abffab723e */ /* 0x000fca00024050ff */
[----:B------:R3:W-:Y:S01]  /*2be0*/  @P1 STG.E desc[UR36][R90.64+0x4], R171 ;  /* 0x000004ab5a001986 */ /* 0x0007e2000c101924 */
[----:B------:R-:W-:Y:S05]  /*2bf0*/  @!P2 BRA `(.L_x_35) ;  /* 0x000000000004a947 */ /* 0x000fea0003800000 */
[----:B------:R4:W5:Y:S02]  /*2c00*/  LDG.E.LTC128B R172, desc[UR36][R162.64+0x20] ;  /* 0x00002024a2ac7981 */ /* 0x000964000c1e1920 */
.L_x_35:
[----:B------:R-:W-:Y:S05]  /*2c10*/  BSYNC B1 ;  /* 0x0000000000017941 */ /* 0x000fea0003800000 */
.L_x_34:
[----:B---3-5:R-:W-:Y:S01]  /*2c20*/  LOP3.LUT R90, R172, 0xffffe000, RZ, 0xc0, !PT ;  /* 0xffffe000ac5a7812 */ /* 0x028fe200078ec0ff */
[----:B------:R-:W-:Y:S01]  /*2c30*/  BSSY B1, `(.L_x_36) ;  /* 0x000000a000017945 */ /* 0x000fe20003800000 */
[----:B------:R-:W-:-:S03]  /*2c40*/  ISETP.GT.AND P1, PT, R0, 0x9, P3 ;  /* 0x000000090000780c */ /* 0x000fc60001f24270 */
[----:B------:R-:W-:Y:S01]  /*2c50*/  FMUL R91, R90, R155 ;  /* 0x0000009b5a5b7220 */ /* 0x000fe20000400000 */
[----:B------:R-:W-:-:S03]  /*2c60*/  @P2 IMAD.MOV.U32 R90, RZ, RZ, R158 ;  /* 0x000000ffff5a2224 */ /* 0x000fc600078e009e */
[----:B------:R-:W-:Y:S01]  /*2c70*/  FFMA R171, R92, R154, R91 ;  /* 0x0000009a5cab7223 */ /* 0x000fe2000000005b */
[----:B------:R-:W-:-:S04]  /*2c80*/  @P2 IMAD.MOV.U32 R91, RZ, RZ, R159 ;  /* 0x000000ffff5b2224 */ /* 0x000fc800078e009f */
[----:B------:R-:W-:-:S05]  /*2c90*/  F2FP.TF32.F32.PACK_B R171, R171 ;  /* 0x000000abffab723e */ /* 0x000fca00024050ff */
[----:B------:R3:W-:Y:S01]  /*2ca0*/  @P2 STG.E desc[UR36][R90.64+0x20], R171 ;  /* 0x000020ab5a002986 */ /* 0x0007e2000c101924 */
[----:B------:R-:W-:Y:S05]  /*2cb0*/  @!P1 BRA `(.L_x_37) ;  /* 0x0000000000049947 */ /* 0x000fea0003800000 */
[----:B------:R0:W5:Y:S02]  /*2cc0*/  LDG.E.LTC128B R172, desc[UR36][R162.64+0x24] ;  /* 0x00002424a2ac7981 */ /* 0x000164000c1e1920 */
.L_x_37:
[----:B------:R-:W-:Y:S05]  /*2cd0*/  BSYNC B1 ;  /* 0x0000000000017941 */ /* 0x000fea0003800000 */
.L_x_36:
[----:B---3-5:R-:W-:Y:S01]  /*2ce0*/  LOP3.LUT R90, R172, 0xffffe000, RZ, 0xc0, !PT ;  /* 0xffffe000ac5a7812 */ /* 0x028fe200078ec0ff */
[----:B------:R-:W-:Y:S01]  /*2cf0*/  @P1 IMAD.MOV.U32 R91, RZ, RZ, R159 ;  /* 0x000000ffff5b1224 */ /* 0x000fe200078e009f */
[----:B------:R-:W-:Y:S01]  /*2d00*/  ISETP.GT.AND P2, PT, R0, 0x8, P0 ;  /* 0x000000080000780c */ /* 0x000fe20000744270 */
[----:B------:R-:W-:Y:S02]  /*2d10*/  BSSY B1, `(.L_x_38) ;  /* 0x0000008000017945 */ /* 0x000fe40003800000 */
[----:B------:R-:W-:-:S04]  /*2d20*/  FMUL R90, R90, R155 ;  /* 0x0000009b5a5a7220 */ /* 0x000fc80000400000 */
[----:B------:R-:W-:Y:S01]  /*2d30*/  FFMA R93, R93, R154, R90 ;  /* 0x0000009a5d5d7223 */ /* 0x000fe2000000005a */
[----:B------:R-:W-:-:S04]  /*2d40*/  @P1 IMAD.MOV.U32 R90, RZ, RZ, R158 ;  /* 0x000000ffff5a1224 */ /* 0x000fc800078e009e */
[----:B------:R-:W-:-:S05]  /*2d50*/  F2FP.TF32.F32.PACK_B R93, R93 ;  /* 0x0000005dff5d723e */ /* 0x000fca00024050ff */
[----:B------:R3:W-:Y:S01]  /*2d60*/  @P1 STG.E desc[UR36][R90.64+0x24], R93 ;  /* 0x0000245d5a001986 */ /* 0x0007e2000c101924 */
[----:B------:R-:W-:Y:S05]  /*2d70*/  @!P2 BRA `(.L_x_39) ;  /* 0x000000000004a947 */ /* 0x000fea0003800000 */
[----:B------:R0:W5:Y:S02]  /*2d80*/  LDG.E.LTC128B R172, desc[UR36][R88.64+0x20] ;  /* 0x0000202458ac7981 */ /* 0x000164000c1e1920 */
.L_x_39:
[----:B------:R-:W-:Y:S05]  /*2d90*/  BSYNC B1 ;  /* 0x0000000000017941 */ /* 0x000fea0003800000 */
.L_x_38:
        /* <DEDUP_REMOVED lines=11> */
.L_x_41:
[----:B------:R-:W-:Y:S05]  /*2e50*/  BSYNC B1 ;  /* 0x0000000000017941 */ /* 0x000fea0003800000 */
.L_x_40:
        /* <DEDUP_REMOVED lines=11> */
.L_x_43:
[----:B------:R-:W-:Y:S05]  /*2f10*/  BSYNC B1 ;  /* 0x0000000000017941 */ /* 0x000fea0003800000 */
.L_x_42:
        /* <DEDUP_REMOVED lines=11> */
.L_x_45:
[----:B------:R-:W-:Y:S05]  /*2fd0*/  BSYNC B1 ;  /* 0x0000000000017941 */ /* 0x000fea0003800000 */
.L_x_44:
        /* <DEDUP_REMOVED lines=11> */
.L_x_47:
[----:B------:R-:W-:Y:S05]  /*3090*/  BSYNC B1 ;  /* 0x0000000000017941 */ /* 0x000fea0003800000 */
.L_x_46:
        /* <DEDUP_REMOVED lines=11> */
.L_x_49:
[----:B------:R-:W-:Y:S05]  /*3150*/  BSYNC B1 ;  /* 0x0000000000017941 */ /* 0x000fea0003800000 */
.L_x_48:
        /* <DEDUP_REMOVED lines=11> */
.L_x_51:
[----:B------:R-:W-:Y:S05]  /*3210*/  BSYNC B1 ;  /* 0x0000000000017941 */ /* 0x000fea0003800000 */
.L_x_50:
        /* <DEDUP_REMOVED lines=11> */
.L_x_53:
[----:B------:R-:W-:Y:S05]  /*32d0*/  BSYNC B1 ;  /* 0x0000000000017941 */ /* 0x000fea0003800000 */
.L_x_52:
        /* <DEDUP_REMOVED lines=11> */
.L_x_55:
[----:B------:R-:W-:Y:S05]  /*3390*/  BSYNC B1 ;  /* 0x0000000000017941 */ /* 0x000fea0003800000 */
.L_x_54:
        /* <DEDUP_REMOVED lines=11> */
.L_x_57:
[----:B------:R-:W-:Y:S05]  /*3450*/  BSYNC B1 ;  /* 0x0000000000017941 */ /* 0x000fea0003800000 */
.L_x_56:
        /* <DEDUP_REMOVED lines=11> */
.L_x_59:
[----:B------:R-:W-:Y:S05]  /*3510*/  BSYNC B1 ;  /* 0x0000000000017941 */ /* 0x000fea0003800000 */
.L_x_58:
        /* <DEDUP_REMOVED lines=11> */
.L_x_61:
[----:B------:R-:W-:Y:S05]  /*35d0*/  BSYNC B1 ;  /* 0x0000000000017941 */ /* 0x000fea0003800000 */
.L_x_60:
        /* <DEDUP_REMOVED lines=11> */
.L_x_63:
[----:B------:R-:W-:Y:S05]  /*3690*/  BSYNC B1 ;  /* 0x0000000000017941 */ /* 0x000fea0003800000 */
.L_x_62:
        /* <DEDUP_REMOVED lines=11> */
.L_x_65:
[----:B------:R-:W-:Y:S05]  /*3750*/  BSYNC B1 ;  /* 0x0000000000017941 */ /* 0x000fea0003800000 */
.L_x_64:
        /* <DEDUP_REMOVED lines=11> */
.L_x_67:
[----:B------:R-:W-:Y:S05]  /*3810*/  BSYNC B1 ;  /* 0x0000000000017941 */ /* 0x000fea0003800000 */
.L_x_66:
        /* <DEDUP_REMOVED lines=11> */
.L_x_69:
[----:B------:R-:W-:Y:S05]  /*38d0*/  BSYNC B1 ;  /* 0x0000000000017941 */ /* 0x000fea0003800000 */
.L_x_68:
        /* <DEDUP_REMOVED lines=11> */
.L_x_71:
[----:B------:R-:W-:Y:S05]  /*3990*/  BSYNC B1 ;  /* 0x0000000000017941 */ /* 0x000fea0003800000 */
.L_x_70:
        /* <DEDUP_REMOVED lines=11> */
.L_x_73:
[----:B------:R-:W-:Y:S05]  /*3a50*/  BSYNC B1 ;  /* 0x0000000000017941 */ /* 0x000fea0003800000 */
.L_x_72:
        /* <DEDUP_REMOVED lines=11> */
.L_x_75:
[----:B------:R-:W-:Y:S05]  /*3b10*/  BSYNC B1 ;  /* 0x0000000000017941 */ /* 0x000fea0003800000 */
.L_x_74:
        /* <DEDUP_REMOVED lines=11> */
.L_x_77:
[----:B------:R-:W-:Y:S05]  /*3bd0*/  BSYNC B1 ;  /* 0x0000000000017941 */ /* 0x000fea0003800000 */
.L_x_76:
        /* <DEDUP_REMOVED lines=11> */
.L_x_79:
[----:B------:R-:W-:Y:S05]  /*3c90*/  BSYNC B1 ;  /* 0x0000000000017941 */ /* 0x000fea0003800000 */
.L_x_78:
        /* <DEDUP_REMOVED lines=11> */
.L_x_81:
[----:B------:R-:W-:Y:S05]  /*3d50*/  BSYNC B1 ;  /* 0x0000000000017941 */ /* 0x000fea0003800000 */
.L_x_80:
        /* <DEDUP_REMOVED lines=11> */
.L_x_83:
[----:B------:R-:W-:Y:S05]  /*3e10*/  BSYNC B1 ;  /* 0x0000000000017941 */ /* 0x000fea0003800000 */
.L_x_82:
        /* <DEDUP_REMOVED lines=11> */
.L_x_85:
[----:B------:R-:W-:Y:S05]  /*3ed0*/  BSYNC B1 ;  /* 0x0000000000017941 */ /* 0x000fea0003800000 */
.L_x_84:
        /* <DEDUP_REMOVED lines=11> */
.L_x_87:
[----:B------:R-:W-:Y:S05]  /*3f90*/  BSYNC B1 ;  /* 0x0000000000017941 */ /* 0x000fea0003800000 */
.L_x_86:
        /* <DEDUP_REMOVED lines=11> */
.L_x_89:
[----:B------:R-:W-:Y:S05]  /*4050*/  BSYNC B1 ;  /* 0x0000000000017941 */ /* 0x000fea0003800000 */
.L_x_88:
        /* <DEDUP_REMOVED lines=11> */
.L_x_91:
[----:B------:R-:W-:Y:S05]  /*4110*/  BSYNC B1 ;  /* 0x0000000000017941 */ /* 0x000fea0003800000 */
.L_x_90:
        /* <DEDUP_REMOVED lines=11> */
.L_x_93:
[----:B------:R-:W-:Y:S05]  /*41d0*/  BSYNC B1 ;  /* 0x0000000000017941 */ /* 0x000fea0003800000 */
.L_x_92:
        /* <DEDUP_REMOVED lines=11> */
.L_x_95:
[----:B------:R-:W-:Y:S05]  /*4290*/  BSYNC B1 ;  /* 0x0000000000017941 */ /* 0x000fea0003800000 */
.L_x_94:
        /* <DEDUP_REMOVED lines=11> */
.L_x_97:
[----:B------:R-:W-:Y:S05]  /*4350*/  BSYNC B1 ;  /* 0x0000000000017941 */ /* 0x000fea0003800000 */
.L_x_96:
        /* <DEDUP_REMOVED lines=11> */
.L_x_99:
[----:B------:R-:W-:Y:S05]  /*4410*/  BSYNC B1 ;  /* 0x0000000000017941 */ /* 0x000fea0003800000 */
.L_x_98:
        /* <DEDUP_REMOVED lines=11> */
.L_x_101:
[----:B------:R-:W-:Y:S05]  /*44d0*/  BSYNC B1 ;  /* 0x0000000000017941 */ /* 0x000fea0003800000 */
.L_x_100:
        /* <DEDUP_REMOVED lines=11> */
.L_x_103:
[----:B------:R-:W-:Y:S05]  /*4590*/  BSYNC B1 ;  /* 0x0000000000017941 */ /* 0x000fea0003800000 */
.L_x_102:
        /* <DEDUP_REMOVED lines=11> */
.L_x_105:
[----:B------:R-:W-:Y:S05]  /*4650*/  BSYNC B1 ;  /* 0x0000000000017941 */ /* 0x000fea0003800000 */
.L_x_104:
        /* <DEDUP_REMOVED lines=11> */
.L_x_107:
[----:B------:R-:W-:Y:S05]  /*4710*/  BSYNC B1 ;  /* 0x0000000000017941 */ /* 0x000fea0003800000 */
.L_x_106:
        /* <DEDUP_REMOVED lines=11> */
.L_x_109:
[----:B------:R-:W-:Y:S05]  /*47d0*/  BSYNC B1 ;  /* 0x0000000000017941 */ /* 0x000fea0003800000 */
.L_x_108:
        /* <DEDUP_REMOVED lines=11> */
.L_x_111:
[----:B------:R-:W-:Y:S05]  /*4890*/  BSYNC B1 ;  /* 0x0000000000017941 */ /* 0x000fea0003800000 */
.L_x_110:
        /* <DEDUP_REMOVED lines=11> */
.L_x_113:
[----:B------:R-:W-:Y:S05]  /*4950*/  BSYNC B1 ;  /* 0x0000000000017941 */ /* 0x000fea0003800000 */
.L_x_112:
        /* <DEDUP_REMOVED lines=11> */
.L_x_115:
[----:B------:R-:W-:Y:S05]  /*4a10*/  BSYNC B1 ;  /* 0x0000000000017941 */ /* 0x000fea0003800000 */
.L_x_114:
        /* <DEDUP_REMOVED lines=11> */
.L_x_117:
[----:B------:R-:W-:Y:S05]  /*4ad0*/  BSYNC B1 ;  /* 0x0000000000017941 */ /* 0x000fea0003800000 */
.L_x_116:
        /* <DEDUP_REMOVED lines=11> */
.L_x_119:
[----:B------:R-:W-:Y:S05]  /*4b90*/  BSYNC B1 ;  /* 0x0000000000017941 */ /* 0x000fea0003800000 */
.L_x_118:
        /* <DEDUP_REMOVED lines=11> */
.L_x_121:
[----:B------:R-:W-:Y:S05]  /*4c50*/  BSYNC B1 ;  /* 0x0000000000017941 */ /* 0x000fea0003800000 */
.L_x_120:
        /* <DEDUP_REMOVED lines=11> */
.L_x_123:
[----:B------:R-:W-:Y:S05]  /*4d10*/  BSYNC B1 ;  /* 0x0000000000017941 */ /* 0x000fea0003800000 */
.L_x_122:
        /* <DEDUP_REMOVED lines=11> */
.L_x_125:
[----:B------:R-:W-:Y:S05]  /*4dd0*/  BSYNC B1 ;  /* 0x0000000000017941 */ /* 0x000fea0003800000 */
.L_x_124:
        /* <DEDUP_REMOVED lines=11> */
.L_x_127:
[----:B------:R-:W-:Y:S05]  /*4e90*/  BSYNC B1 ;  /* 0x0000000000017941 */ /* 0x000fea0003800000 */
.L_x_126:
        /* <DEDUP_REMOVED lines=11> */
.L_x_129:
[----:B------:R-:W-:Y:S05]  /*4f50*/  BSYNC B1 ;  /* 0x0000000000017941 */ /* 0x000fea0003800000 */
.L_x_128:
        /* <DEDUP_REMOVED lines=11> */
.L_x_131:
[----:B------:R-:W-:Y:S05]  /*5010*/  BSYNC B1 ;  /* 0x0000000000017941 */ /* 0x000fea0003800000 */
.L_x_130:
        /* <DEDUP_REMOVED lines=11> */
.L_x_133:
[----:B------:R-:W-:Y:S05]  /*50d0*/  BSYNC B1 ;  /* 0x0000000000017941 */ /* 0x000fea0003800000 */
.L_x_132:
        /* <DEDUP_REMOVED lines=11> */
.L_x_135:
[----:B------:R-:W-:Y:S05]  /*5190*/  BSYNC B1 ;  /* 0x0000000000017941 */ /* 0x000fea0003800000 */
.L_x_134:
        /* <DEDUP_REMOVED lines=11> */
.L_x_137:
[----:B------:R-:W-:Y:S05]  /*5250*/  BSYNC B1 ;  /* 0x0000000000017941 */ /* 0x000fea0003800000 */
.L_x_136:
        /* <DEDUP_REMOVED lines=11> */
.L_x_139:
[----:B------:R-:W-:Y:S05]  /*5310*/  BSYNC B1 ;  /* 0x0000000000017941 */ /* 0x000fea0003800000 */
.L_x_138:
        /* <DEDUP_REMOVED lines=11> */
.L_x_141:
[----:B------:R-:W-:Y:S05]  /*53d0*/  BSYNC B1 ;  /* 0x0000000000017941 */ /* 0x000fea0003800000 */
.L_x_140:
        /* <DEDUP_REMOVED lines=11> */
.L_x_143:
[----:B------:R-:W-:Y:S05]  /*5490*/  BSYNC B1 ;  /* 0x0000000000017941 */ /* 0x000fea0003800000 */
.L_x_142:
        /* <DEDUP_REMOVED lines=11> */
.L_x_145:
[----:B------:R-:W-:Y:S05]  /*5550*/  BSYNC B1 ;  /* 0x0000000000017941 */ /* 0x000fea0003800000 */
.L_x_144:
        /* <DEDUP_REMOVED lines=11> */
.L_x_147:
[----:B------:R-:W-:Y:S05]  /*5610*/  BSYNC B1 ;  /* 0x0000000000017941 */ /* 0x000fea0003800000 */
.L_x_146:
        /* <DEDUP_REMOVED lines=11> */
.L_x_149:
[----:B------:R-:W-:Y:S05]  /*56d0*/  BSYNC B1 ;  /* 0x0000000000017941 */ /* 0x000fea0003800000 */
.L_x_148:
        /* <DEDUP_REMOVED lines=11> */
.L_x_151:
[----:B------:R-:W-:Y:S05]  /*5790*/  BSYNC B1 ;  /* 0x0000000000017941 */ /* 0x000fea0003800000 */
.L_x_150:
[----:B-----5:R-:W-:Y:S01]  /*57a0*/  LOP3.LUT R8, R172, 0xffffe000, RZ, 0xc0, !PT ;  /* 0xffffe000ac087812 */ /* 0x020fe200078ec0ff */
[----:B------:R-:W-:Y:S01]  /*57b0*/  BSSY B1, `(.L_x_152) ;  /* 0x000000d000017945 */ /* 0x000fe20003800000 */
[----:B------:R-:W-:-:S03]  /*57c0*/  IADD3 R153, P1, R153, 0x80, RZ ;  /* 0x0000008099997810 */ /* 0x000fc60007f3e0ff */
[----:B---3--:R-:W-:Y:S01]  /*57d0*/  FMUL R91, R8, R155 ;  /* 0x0000009b085b7220 */ /* 0x008fe20000400000 */
[----:B------:R-:W-:Y:S02]  /*57e0*/  @P2 IMAD.MOV.U32 R8, RZ, RZ, R168 ;  /* 0x000000ffff082224 */ /* 0x000fe400078e00a8 */
[----:B------:R-:W-:Y:S02]  /*57f0*/  IMAD.X R9, RZ, RZ, R9, P1 ;  /* 0x000000ffff097224 */ /* 0x000fe400008e0609 */
[----:B------:R-:W-:Y:S01]  /*5800*/  FFMA R91, R150, R154, R91 ;  /* 0x0000009a965b7223 */ /* 0x000fe2000000005b */
[----:B------:R-:W-:Y:S01]  /*5810*/  ISETP.GT.AND P1, PT, R0, 0x79, P0 ;  /* 0x000000790000780c */ /* 0x000fe20000724270 */
[----:B------:R-:W-:-:S03]  /*5820*/  IMAD R90, R9, R14, RZ ;  /* 0x0000000e095a7224 */ /* 0x000fc600078e02ff */
[----:B------:R-:W-:Y:S01]  /*5830*/  F2FP.TF32.F32.PACK_B R91, R91 ;  /* 0x0000005bff5b723e */ /* 0x000fe200024050ff */
[----:B------:R-:W-:-:S05]  /*5840*/  @P2 IMAD.MOV.U32 R9, RZ, RZ, R169 ;  /* 0x000000ffff092224 */ /* 0x000fca00078e00a9 */
[----:B------:R3:W-:Y:S03]  /*5850*/  @P2 STG.E desc[UR36][R8.64+0x1e0], R91 ;  /* 0x0001e05b08002986 */ /* 0x0007e6000c101924 */
[----:B------:R-:W-:Y:S05]  /*5860*/  @!P1 BRA `(.L_x_153) ;  /* 0x0000000000049947 */ /* 0x000fea0003800000 */
[----:B------:R0:W5:Y:S02]  /*5870*/  LDG.E.LTC128B R172, desc[UR36][R88.64+0x1e4] ;  /* 0x0001e42458ac7981 */ /* 0x000164000c1e1920 */
.L_x_153:
[----:B------:R-:W-:Y:S05]  /*5880*/  BSYNC B1 ;  /* 0x0000000000017941 */ /* 0x000fea0003800000 */
.L_x_152:
[----:B0-2--5:R-:W-:Y:S01]  /*5890*/  LOP3.LUT R88, R172, 0xffffe000, RZ, 0xc0, !PT ;  /* 0xffffe000ac587812 */ /* 0x025fe200078ec0ff */
[----:B------:R-:W-:Y:S01]  /*58a0*/  IMAD R97, R153, R15, R90 ;  /* 0x0000000f99617224 */ /* 0x000fe200078e025a */
[----:B------:R-:W-:Y:S01]  /*58b0*/  ISETP.GT.AND P0, PT, R3, 0x80, PT ;  /* 0x000000800300780c */ /* 0x000fe20003f04270 */
[----:B---3--:R-:W-:-:S04]  /*58c0*/  IMAD.WIDE.U32 R8, R153, R14, R156 ;  /* 0x0000000e99087225 */ /* 0x008fc800078e009c */
[----:B------:R-:W-:Y:S01]  /*58d0*/  FMUL R88, R88, R155 ;  /* 0x0000009b58587220 */ /* 0x000fe20000400000 */
[----:B------:R-:W-:Y:S01]  /*58e0*/  ISETP.GT.AND P3, PT, R0, RZ, P0 ;  /* 0x000000ff0000720c */ /* 0x000fe20000764270 */
[----:B------:R-:W-:Y:S02]  /*58f0*/  IMAD.IADD R9, R9, 0x1, R97 ;  /* 0x0000000109097824 */ /* 0x000fe400078e0261 */
[----:B------:R-:W-:Y:S01]  /*5900*/  FFMA R151, R151, R154, R88 ;  /* 0x0000009a97977223 */ /* 0x000fe20000000058 */
[----:B------:R-:W-:-:S04]  /*5910*/  LEA R88, P2, R8, R10, 0x2 ;  /* 0x0000000a08587211 */ /* 0x000fc800078410ff */
[----:B------:R-:W-:Y:S02]  /*5920*/  F2FP.TF32.F32.PACK_B R151, R151 ;  /* 0x00000097ff97723e */ /* 0x000fe400024050ff */
[----:B------:R-:W-:-:S03]  /*5930*/  LEA.HI.X R89, R8, R11, R9, 0x2, P2 ;  /* 0x0000000b08597211 */ /* 0x000fc600010f1409 */
[----:B------:R0:W-:Y:S04]  /*5940*/  @P1 STG.E desc[UR36][R168.64+0x1e4], R151 ;  /* 0x0001e497a8001986 */ /* 0x0001e8000c101924 */
[----:B------:R-:W2:Y:S01]  /*5950*/  @P3 LDG.E.LTC128B R172, desc[UR36][R88.64] ;  /* 0x0000002458ac3981 */ /* 0x000ea2000c1e1920 */
[----:B------:R-:W-:Y:S01]  /*5960*/  IMAD.WIDE.U32 R8, R153, R14, R6 ;  /* 0x0000000e99087225 */ /* 0x000fe200078e0006 */
[----:B------:R-:W-:Y:S01]  /*5970*/  SHF.L.U64.HI R95, R4, 0x9, R5 ;  /* 0x00000009045f7819 */ /* 0x000fe20000010205 */
[----:B------:R-:W-:Y:S01]  /*5980*/  BSSY B1, `(.L_x_154) ;  /* 0x0000011000017945 */ /* 0x000fe20003800000 */
[----:B------:R-:W-:Y:S01]  /*5990*/  ISETP.GT.AND P2, PT, R0, 0x1, P0 ;  /* 0x000000010000780c */ /* 0x000fe20000744270 */
[----:B------:R-:W-:Y:S02]  /*59a0*/  IMAD.IADD R9, R97, 0x1, R9 ;  /* 0x0000000161097824 */ /* 0x000fe400078e0209 */
[----:B------:R-:W-:Y:S01]  /*59b0*/  IMAD.SHL.U32 R93, R4, 0x200, RZ ;  /* 0x00000200045d7824 */ /* 0x000fe200078e00ff */
[----:B--2---:R-:W-:-:S05]  /*59c0*/  LOP3.LUT R90, R172, 0xffffe000, RZ, 0xc0, !PT ;  /* 0xffffe000ac5a7812 */ /* 0x004fca00078ec0ff */
[----:B------:R-:W-:Y:S01]  /*59d0*/  FMUL R15, R90, R155 ;  /* 0x0000009b5a0f7220 */ /* 0x000fe20000400000 */
[----:B------:R-:W-:Y:S01]  /*59e0*/  IMAD.WIDE.U32 R90, R23, R12, R8 ;  /* 0x0000000c175a7225 */ /* 0x000fe200078e0008 */
[----:B------:R-:W-:-:S03]  /*59f0*/  IADD3 R8, P1, R93, R158, RZ ;  /* 0x0000009e5d087210 */ /* 0x000fc60007f3e0ff */
[----:B------:R-:W-:Y:S01]  /*5a00*/  FFMA R15, R24, R154, R15 ;  /* 0x0000009a180f7223 */ /* 0x000fe2000000000f */
[----:B------:R-:W-:Y:S01]  /*5a10*/  IMAD.IADD R5, R13, 0x1, R91 ;  /* 0x000000010d057824 */ /* 0x000fe200078e025b */
[C---:B------:R-:W-:Y:S01]  /*5a20*/  LEA R4, P4, R90.reuse, R10, 0x2 ;  /* 0x0000000a5a047211 */ /* 0x040fe200078810ff */
[----:B------:R-:W-:Y:S02]  /*5a30*/  IMAD.X R9, R95, 0x1, R159, P1 ;  /* 0x000000015f097824 */ /* 0x000fe400008e069f */
[----:B------:R-:W-:Y:S02]  /*5a40*/  F2FP.TF32.F32.PACK_B R15, R15 ;  /* 0x0000000fff0f723e */ /* 0x000fe400024050ff */
[----:B------:R-:W-:-:S03]  /*5a50*/  LEA.HI.X R5, R90, R11, R5, 0x2, P4 ;  /* 0x0000000b5a057211 */ /* 0x000fc600020f1405 */
[----:B------:R0:W-:Y:S01]  /*5a60*/  @P3 STG.E desc[UR36][R8.64], R15 ;  /* 0x0000000f08003986 */ /* 0x0001e2000c101924 */
[----:B------:R-:W-:Y:S05]  /*5a70*/  @!P2 BRA `(.L_x_155) ;  /* 0x000000000004a947 */ /* 0x000fea0003800000 */
[----:B------:R2:W5:Y:S02]  /*5a80*/  LDG.E.LTC128B R172, desc[UR36][R4.64+0x4] ;  /* 0x0000042404ac7981 */ /* 0x000564000c1e1920 */
.L_x_155:
[----:B------:R-:W-:Y:S05]  /*5a90*/  BSYNC B1 ;  /* 0x0000000000017941 */ /* 0x000fea0003800000 */
.L_x_154:
[----:B-----5:R-:W-:Y:S01]  /*5aa0*/  LOP3.LUT R24, R172, 0xffffe000, RZ, 0xc0, !PT ;  /* 0xffffe000ac187812 */ /* 0x020fe200078ec0ff */
[----:B0-----:R-:W-:Y:S01]  /*5ab0*/  IMAD.WIDE.U32 R14, R153, R14, R160 ;  /* 0x0000000e990e7225 */ /* 0x001fe200078e00a0 */
[----:B------:R-:W-:Y:S01]  /*5ac0*/  ISETP.GT.AND P1, PT, R3, 0x88, PT ;  /* 0x000000880300780c */ /* 0x000fe20003f24270 */
[----:B------:R-:W-:Y:S02]  /*5ad0*/  BSSY B1, `(.L_x_156) ;  /* 0x000000f000017945 */ /* 0x000fe40003800000 */
[----:B------:R-:W-:Y:S01]  /*5ae0*/  FMUL R24, R24, R155 ;  /* 0x0000009b18187220 */ /* 0x000fe20000400000 */
[----:B------:R-:W-:Y:S01]  /*5af0*/  ISETP.GT.AND P3, PT, R0, RZ, P1 ;  /* 0x000000ff0000720c */ /* 0x000fe20000f64270 */
[----:B------:R-:W-:Y:S01]  /*5b00*/  IMAD.IADD R97, R97, 0x1, R15 ;  /* 0x0000000161617824 */ /* 0x000fe200078e020f */
[----:B------:R-:W-:Y:S01]  /*5b10*/  IADD3 R20, P5, R20, R14, RZ ;  /* 0x0000000e14147210 */ /* 0x000fe20007fbe0ff */
[----:B------:R-:W-:Y:S01]  /*5b20*/  FFMA R25, R25, R154, R24 ;  /* 0x0000009a19197223 */ /* 0x000fe20000000018 */
[----:B------:R-:W-:-:S03]  /*5b30*/  IADD3 R14, P4, R6, R14, RZ ;  /* 0x0000000e060e7210 */ /* 0x000fc60007f9e0ff */
[----:B------:R-:W-:Y:S01]  /*5b40*/  IMAD.X R156, R97, 0x1, R157, P5 ;  /* 0x00000001619c7824 */ /* 0x000fe200028e069d */
[----:B------:R-:W-:Y:S01]  /*5b50*/  F2FP.TF32.F32.PACK_B R25, R25 ;  /* 0x00000019ff19723e */ /* 0x000fe200024050ff */
[----:B------:R-:W-:Y:S01]  /*5b60*/  IMAD.X R15, R7, 0x1, R97, P4 ;  /* 0x00000001070f7824 */ /* 0x000fe200020e0661 */
[----:B------:R-:W-:-:S03]  /*5b70*/  LEA R6, P5, R20, R10, 0x2 ;  /* 0x0000000a14067211 */ /* 0x000fc600078a10ff */
[----:B------:R0:W-:Y:S01]  /*5b80*/  @P2 STG.E desc[UR36][R8.64+0x4], R25 ;  /* 0x0000041908002986 */ /* 0x0001e2000c101924 */
[----:B------:R-:W-:Y:S01]  /*5b90*/  LEA.HI.X R7, R20, R11, R156, 0x2, P5 ;  /* 0x0000000b14077211 */ /* 0x000fe200028f149c */
[----:B------:R-:W-:Y:S08]  /*5ba0*/  @!P3 BRA `(.L_x_157) ;  /* 0x000000000004b947 */ /* 0x000ff00003800000 */
[----:B------:R3:W5:Y:S02]  /*5bb0*/  LDG.E.LTC128B R172, desc[UR36][R6.64] ;  /* 0x0000002406ac7981 */ /* 0x000764000c1e1920 */
.L_x_157:
[----:B------:R-:W-:Y:S05]  /*5bc0*/  BSYNC B1 ;  /* 0x0000000000017941 */ /* 0x000fea0003800000 */
.L_x_156:
[----:B---3-5:R-:W-:Y:S01]  /*5bd0*/  LOP3.LUT R6, R172, 0xffffe000, RZ, 0xc0, !PT ;  /* 0xffffe000ac067812 */ /* 0x028fe200078ec0ff */
[----:B------:R-:W-:Y:S01]  /*5be0*/  IMAD.WIDE.U32 R14, R23, R12, R14 ;  /* 0x0000000c170e7225 */ /* 0x000fe200078e000e */
[----:B------:R-:W-:Y:S01]  /*5bf0*/  ISETP.GT.AND P2, PT, R0, 0x1, P1 ;  /* 0x000000010000780c */ /* 0x000fe20000f44270 */
[----:B------:R-:W-:Y:S02]  /*5c00*/  BSSY B1, `(.L_x_158) ;  /* 0x000000c000017945 */ /* 0x000fe40003800000 */
[----:B------:R-:W-:Y:S01]  /*5c10*/  FMUL R3, R6, R155 ;  /* 0x0000009b06037220 */ /* 0x000fe20000400000 */
[----:B------:R-:W-:Y:S01]  /*5c20*/  IADD3 R6, P4, R8, R165, RZ ;  /* 0x000000a508067210 */ /* 0x000fe20007f9e0ff */
[----:B------:R-:W-:Y:S01]  /*5c30*/  IMAD.IADD R13, R13, 0x1, R15 ;  /* 0x000000010d0d7824 */ /* 0x000fe200078e020f */
[----:B------:R-:W-:Y:S01]  /*5c40*/  LEA R10, P5, R14, R10, 0x2 ;  /* 0x0000000a0e0a7211 */ /* 0x000fe200078a10ff */
[----:B------:R-:W-:Y:S02]  /*5c50*/  FFMA R3, R26, R154, R3 ;  /* 0x0000009a1a037223 */ /* 0x000fe40000000003 */
[----:B------:R-:W-:Y:S01]  /*5c60*/  IMAD.X R7, R9, 0x1, R167, P4 ;  /* 0x0000000109077824 */ /* 0x000fe200020e06a7 */
[----:B------:R-:W-:-:S02]  /*5c70*/  LEA.HI.X R11, R14, R11, R13, 0x2, P5 ;  /* 0x0000000b0e0b7211 */ /* 0x000fc400028f140d */
[----:B------:R-:W-:-:S05]  /*5c80*/  F2FP.TF32.F32.PACK_B R3, R3 ;  /* 0x00000003ff03723e */ /* 0x000fca00024050ff */
[----:B------:R3:W-:Y:S01]  /*5c90*/  @P3 STG.E desc[UR36][R6.64], R3 ;  /* 0x0000000306003986 */ /* 0x0007e2000c101924 */
[----:B------:R-:W-:Y:S05]  /*5ca0*/  @!P2 BRA `(.L_x_159) ;  /* 0x000000000004a947 */ /* 0x000fea0003800000 */
[----:B------:R0:W5:Y:S02]  /*5cb0*/  LDG.E.LTC128B R172, desc[UR36][R10.64+0x4] ;  /* 0x000004240aac7981 */ /* 0x000164000c1e1920 */
.L_x_159:
[----:B------:R-:W-:Y:S05]  /*5cc0*/  BSYNC B1 ;  /* 0x0000000000017941 */ /* 0x000fea0003800000 */
.L_x_158:
[----:B-----5:R-:W-:Y:S01]  /*5cd0*/  LOP3.LUT R12, R172, 0xffffe000, RZ, 0xc0, !PT ;  /* 0xffffe000ac0c7812 */ /* 0x020fe200078ec0ff */
[----:B------:R-:W-:Y:S01]  /*5ce0*/  BSSY B1, `(.L_x_160) ;  /* 0x0000008000017945 */ /* 0x000fe20003800000 */
[----:B------:R-:W-:-:S03]  /*5cf0*/  ISETP.GT.AND P3, PT, R0, 0x8, P0 ;  /* 0x000000080000780c */ /* 0x000fc60000764270 */
[----:B------:R-:W-:-:S04]  /*5d00*/  FMUL R12, R12, R155 ;  /* 0x0000009b0c0c7220 */ /* 0x000fc80000400000 */
[----:B------:R-:W-:-:S05]  /*5d10*/  FFMA R27, R27, R154, R12 ;  /* 0x0000009a1b1b7223 */ /* 0x000fca000000000c */
[----:B------:R-:W-:-:S05]  /*5d20*/  F2FP.TF32.F32.PACK_B R27, R27 ;  /* 0x0000001bff1b723e */ /* 0x000fca00024050ff */
[----:B------:R0:W-:Y:S01]  /*5d30*/  @P2 STG.E desc[UR36][R6.64+0x4], R27 ;  /* 0x0000041b06002986 */ /* 0x0001e2000c101924 */
[----:B------:R-:W-:Y:S05]  /*5d40*/  @!P3 BRA `(.L_x_161) ;  /* 0x000000000004b947 */ /* 0x000fea0003800000 */
[----:B------:R0:W5:Y:S02]  /*5d50*/  LDG.E.LTC128B R172, desc[UR36][R4.64+0x20] ;  /* 0x0000202404ac7981 */ /* 0x000164000c1e1920 */
.L_x_161:
[----:B------:R-:W-:Y:S05]  /*5d60*/  BSYNC B1 ;  /* 0x0000000000017941 */ /* 0x000fea0003800000 */
.L_x_160:
[----:B0--3-5:R-:W-:Y:S01]  /*5d70*/  LOP3.LUT R6, R172, 0xffffe000, RZ, 0xc0, !PT ;  /* 0xffffe000ac067812 */ /* 0x029fe200078ec0ff */
[----:B------:R-:W-:Y:S01]  /*5d80*/  IMAD.MOV.U32 R7, RZ, RZ, R9 ;  /* 0x000000ffff077224 */ /* 0x000fe200078e0009 */
[----:B------:R-:W-:Y:S01]  /*5d90*/  ISETP.GT.AND P2, PT, R0, 0x9, P0 ;  /* 0x000000090000780c */ /* 0x000fe20000744270 */
[----:B------:R-:W-:Y:S02]  /*5da0*/  BSSY B1, `(.L_x_162) ;  /* 0x0000008000017945 */ /* 0x000fe40003800000 */
[----:B------:R-:W-:Y:S01]  /*5db0*/  FMUL R3, R6, R155 ;  /* 0x0000009b06037220 */ /* 0x000fe20000400000 */
[----:B------:R-:W-:-:S03]  /*5dc0*/  IMAD.MOV.U32 R6, RZ, RZ, R8 ;  /* 0x000000ffff067224 */ /* 0x000fc600078e0008 */
[----:B------:R-:W-:-:S05]  /*5dd0*/  FFMA R3, R28, R154, R3 ;  /* 0x0000009a1c037223 */ /* 0x000fca0000000003 */
[----:B------:R-:W-:-:S05]  /*5de0*/  F2FP.TF32.F32.PACK_B R3, R3 ;  /* 0x00000003ff03723e */ /* 0x000fca00024050ff */
[----:B------:R0:W-:Y:S01]  /*5df0*/  @P3 STG.E desc[UR36][R6.64+0x20], R3 ;  /* 0x0000200306003986 */ /* 0x0001e2000c101924 */
[----:B------:R-:W-:Y:S05]  /*5e00*/  @!P2 BRA `(.L_x_163) ;  /* 0x000000000004a947 */ /* 0x000fea0003800000 */
[----:B------:R3:W5:Y:S02]  /*5e10*/  LDG.E.LTC128B R172, desc[UR36][R4.64+0x24] ;  /* 0x0000242404ac7981 */ /* 0x000764000c1e1920 */
.L_x_163:
[----:B------:R-:W-:Y:S05]  /*5e20*/  BSYNC B1 ;  /* 0x0000000000017941 */ /* 0x000fea0003800000 */
.L_x_162:
        /* <DEDUP_REMOVED lines=9> */
.L_x_165:
[----:B------:R-:W-:Y:S05]  /*5ec0*/  BSYNC B1 ;  /* 0x0000000000017941 */ /* 0x000fea0003800000 */
.L_x_164:
[----:B-----5:R-:W-:Y:S01]  /*5ed0*/  LOP3.LUT R12, R172, 0xffffe000, RZ, 0xc0, !PT ;  /* 0xffffe000ac0c7812 */ /* 0x020fe200078ec0ff */
[----:B------:R-:W-:Y:S01]  /*5ee0*/  BSSY B1, `(.L_x_166) ;  /* 0x000000a000017945 */ /* 0x000fe20003800000 */
[----:B------:R-:W-:Y:S02]  /*5ef0*/  IADD3 R8, P3, R165, R8, RZ ;  /* 0x00000008a5087210 */ /* 0x000fe40007f7e0ff */
[----:B------:R-:W-:Y:S01]  /*5f00*/  ISETP.GT.AND P2, PT, R0, 0x9, P1 ;  /* 0x000000090000780c */ /* 0x000fe20000f44270 */
[----:B0-----:R-:W-:Y:S02]  /*5f10*/  FMUL R3, R12, R155 ;  /* 0x0000009b0c037220 */ /* 0x001fe40000400000 */
[----:B------:R-:W-:Y:S02]  /*5f20*/  IMAD.X R9, R167, 0x1, R9, P3 ;  /* 0x00000001a7097824 */ /* 0x000fe400018e0609 */
[----:B------:R-:W-:-:S05]  /*5f30*/  FFMA R3, R30, R154, R3 ;  /* 0x0000009a1e037223 */ /* 0x000fca0000000003 */
[----:B------:R-:W-:-:S05]  /*5f40*/  F2FP.TF32.F32.PACK_B R3, R3 ;  /* 0x00000003ff03723e */ /* 0x000fca00024050ff */
[----:B------:R0:W-:Y:S01]  /*5f50*/  @P4 STG.E desc[UR36][R8.64+0x20], R3 ;  /* 0x0000200308004986 */ /* 0x0001e2000c101924 */
[----:B------:R-:W-:Y:S05]  /*5f60*/  @!P2 BRA `(.L_x_167) ;  /* 0x000000000004a947 */ /* 0x000fea0003800000 */
[----:B------:R0:W5:Y:S02]  /*5f70*/  LDG.E.LTC128B R172, desc[UR36][R10.64+0x24] ;  /* 0x000024240aac7981 */ /* 0x000164000c1e1920 */
.L_x_167:
[----:B------:R-:W-:Y:S05]  /*5f80*/  BSYNC B1 ;  /* 0x0000000000017941 */ /* 0x000fea0003800000 */
.L_x_166:
[----:B0----5:R-:W-:Y:S01]  /*5f90*/  LOP3.LUT R8, R172, 0xffffe000, RZ, 0xc0, !PT ;  /* 0xffffe000ac087812 */ /* 0x021fe200078ec0ff */
[----:B------:R-:W-:Y:S01]  /*5fa0*/  BSSY B1, `(.L_x_168) ;  /* 0x000000a000017945 */ /* 0x000fe20003800000 */
[----:B------:R-:W-:-:S03]  /*5fb0*/  ISETP.GT.AND P3, PT, R0, 0x10, P0 ;  /* 0x000000100000780c */ /* 0x000fc60000764270 */
[----:B------:R-:W-:Y:S01]  /*5fc0*/  FMUL R12, R8, R155 ;  /* 0x0000009b080c7220 */ /* 0x000fe20000400000 */
[----:B------:R-:W-:-:S03]  /*5fd0*/  IADD3 R8, P4, P5, R165, R158, R93 ;  /* 0x0000009ea5087210 */ /* 0x000fc60007d9e05d */
[----:B------:R-:W-:Y:S01]  /*5fe0*/  FFMA R31, R31, R154, R12 ;  /* 0x0000009a1f1f7223 */ /* 0x000fe2000000000c */
[----:B------:R-:W-:-:S04]  /*5ff0*/  IADD3.X R9, R167, R159, R95, P4, P5 ;  /* 0x0000009fa7097210 */ /* 0x000fc800027ea45f */
[----:B------:R-:W-:-:S05]  /*6000*/  F2FP.TF32.F32.PACK_B R31, R31 ;  /* 0x0000001fff1f723e */ /* 0x000fca00024050ff */
[----:B------:R0:W-:Y:S01]  /*6010*/  @P2 STG.E desc[UR36][R8.64+0x24], R31 ;  /* 0x0000241f08002986 */ /* 0x0001e2000c101924 */
[----:B------:R-:W-:Y:S05]  /*6020*/  @!P3 BRA `(.L_x_169) ;  /* 0x000000000004b947 */ /* 0x000fea0003800000 */
[----:B------:R0:W5:Y:S02]  /*6030*/  LDG.E.LTC128B R172, desc[UR36][R4.64+0x40] ;  /* 0x0000402404ac7981 */ /* 0x000164000c1e1920 */
.L_x_169:
[----:B------:R-:W-:Y:S05]  /*6040*/  BSYNC B1 ;  /* 0x0000000000017941 */ /* 0x000fea0003800000 */
.L_x_168:
        /* <DEDUP_REMOVED lines=9> */
.L_x_171:
[----:B------:R-:W-:Y:S05]  /*60e0*/  BSYNC B1 ;  /* 0x0000000000017941 */ /* 0x000fea0003800000 */
.L_x_170:
        /* <DEDUP_REMOVED lines=9> */
.L_x_173:
[----:B------:R-:W-:Y:S05]  /*6180*/  BSYNC B1 ;  /* 0x0000000000017941 */ /* 0x000fea0003800000 */
.L_x_172:
[----:B-----5:R-:W-:Y:S01]  /*6190*/  LOP3.LUT R12, R172, 0xffffe000, RZ, 0xc0, !PT ;  /* 0xffffe000ac0c7812 */ /* 0x020fe200078ec0ff */
[----:B------:R-:W-:Y:S01]  /*61a0*/  BSSY B1, `(.L_x_174) ;  /* 0x0000008000017945 */ /* 0x000fe20003800000 */
[----:B------:R-:W-:-:S03]  /*61b0*/  ISETP.GT.AND P2, PT, R0, 0x11, P1 ;  /* 0x000000110000780c */ /* 0x000fc60000f44270 */
[----:B0-----:R-:W-:-:S04]  /*61c0*/  FMUL R3, R12, R155 ;  /* 0x0000009b0c037220 */ /* 0x001fc80000400000 */
[----:B------:R-:W-:-:S05]  /*61d0*/  FFMA R3, R34, R154, R3 ;  /* 0x0000009a22037223 */ /* 0x000fca0000000003 */
[----:B------:R-:W-:-:S05]  /*61e0*/  F2FP.TF32.F32.PACK_B R3, R3 ;  /* 0x00000003ff03723e */ /* 0x000fca00024050ff */
[----:B------:R0:W-:Y:S01]  /*61f0*/  @P3 STG.E desc[UR36][R8.64+0x40], R3 ;  /* 0x0000400308003986 */ /* 0x0001e2000c101924 */
[----:B------:R-:W-:Y:S05]  /*6200*/  @!P2 BRA `(.L_x_175) ;  /* 0x000000000004a947 */ /* 0x000fea0003800000 */
[----:B------:R0:W5:Y:S02]  /*6210*/  LDG.E.LTC128B R172, desc[UR36][R10.64+0x44] ;  /* 0x000044240aac7981 */ /* 0x000164000c1e1920 */
.L_x_175:
[----:B------:R-:W-:Y:S05]  /*6220*/  BSYNC B1 ;  /* 0x0000000000017941 */ /* 0x000fea0003800000 */
.L_x_174:
        /* <DEDUP_REMOVED lines=9> */
.L_x_177:
[----:B------:R-:W-:Y:S05]  /*62c0*/  BSYNC B1 ;  /* 0x0000000000017941 */ /* 0x000fea0003800000 */
.L_x_176:
        /* <DEDUP_REMOVED lines=9> */
.L_x_179:
[----:B------:R-:W-:Y:S05]  /*6360*/  BSYNC B1 ;  /* 0x0000000000017941 */ /* 0x000fea0003800000 */
.L_x_178:
        /* <DEDUP_REMOVED lines=9> */
.L_x_181:
[----:B------:R-:W-:Y:S05]  /*6400*/  BSYNC B1 ;  /* 0x0000000000017941 */ /* 0x000fea0003800000 */
.L_x_180:
        /* <DEDUP_REMOVED lines=9> */
.L_x_183:
[----:B------:R-:W-:Y:S05]  /*64a0*/  BSYNC B1 ;  /* 0x0000000000017941 */ /* 0x000fea0003800000 */
.L_x_182:
        /* <DEDUP_REMOVED lines=9> */
.L_x_185:
[----:B------:R-:W-:Y:S05]  /*6540*/  BSYNC B1 ;  /* 0x0000000000017941 */ /* 0x000fea0003800000 */
.L_x_184:
        /* <DEDUP_REMOVED lines=9> */
.L_x_187:
[----:B------:R-:W-:Y:S05]  /*65e0*/  BSYNC B1 ;  /* 0x0000000000017941 */ /* 0x000fea0003800000 */
.L_x_186:
        /* <DEDUP_REMOVED lines=9> */
.L_x_189:
[----:B------:R-:W-:Y:S05]  /*6680*/  BSYNC B1 ;  /* 0x0000000000017941 */ /* 0x000fea0003800000 */
.L_x_188:
        /* <DEDUP_REMOVED lines=9> */
.L_x_191:
[----:B------:R-:W-:Y:S05]  /*6720*/  BSYNC B1 ;  /* 0x0000000000017941 */ /* 0x000fea0003800000 */
.L_x_190:
        /* <DEDUP_REMOVED lines=9> */
.L_x_193:
[----:B------:R-:W-:Y:S05]  /*67c0*/  BSYNC B1 ;  /* 0x0000000000017941 */ /* 0x000fea0003800000 */
.L_x_192:
        /* <DEDUP_REMOVED lines=9> */
.L_x_195:
[----:B------:R-:W-:Y:S05]  /*6860*/  BSYNC B1 ;  /* 0x0000000000017941 */ /* 0x000fea0003800000 */
.L_x_194:
        /* <DEDUP_REMOVED lines=9> */
.L_x_197:
[----:B------:R-:W-:Y:S05]  /*6900*/  BSYNC B1 ;  /* 0x0000000000017941 */ /* 0x000fea0003800000 */
.L_x_196:
        /* <DEDUP_REMOVED lines=9> */
.L_x_199:
[----:B------:R-:W-:Y:S05]  /*69a0*/  BSYNC B1 ;  /* 0x0000000000017941 */ /* 0x000fea0003800000 */
.L_x_198:
        /* <DEDUP_REMOVED lines=9> */
.L_x_201:
[----:B------:R-:W-:Y:S05]  /*6a40*/  BSYNC B1 ;  /* 0x0000000000017941 */ /* 0x000fea0003800000 */
.L_x_200:
        /* <DEDUP_REMOVED lines=9> */
.L_x_203:
[----:B------:R-:W-:Y:S05]  /*6ae0*/  BSYNC B1 ;  /* 0x0000000000017941 */ /* 0x000fea0003800000 */
.L_x_202:
        /* <DEDUP_REMOVED lines=9> */
.L_x_205:
[----:B------:R-:W-:Y:S05]  /*6b80*/  BSYNC B1 ;  /* 0x0000000000017941 */ /* 0x000fea0003800000 */
.L_x_204:
        /* <DEDUP_REMOVED lines=9> */
.L_x_207:
[----:B------:R-:W-:Y:S05]  /*6c20*/  BSYNC B1 ;  /* 0x0000000000017941 */ /* 0x000fea0003800000 */
.L_x_206:
        /* <DEDUP_REMOVED lines=9> */
.L_x_209:
[----:B------:R-:W-:Y:S05]  /*6cc0*/  BSYNC B1 ;  /* 0x0000000000017941 */ /* 0x000fea0003800000 */
.L_x_208:
        /* <DEDUP_REMOVED lines=9> */
.L_x_211:
[----:B------:R-:W-:Y:S05]  /*6d60*/  BSYNC B1 ;  /* 0x0000000000017941 */ /* 0x000fea0003800000 */
.L_x_210:
        /* <DEDUP_REMOVED lines=9> */
.L_x_213:
[----:B------:R-:W-:Y:S05]  /*6e00*/  BSYNC B1 ;  /* 0x0000000000017941 */ /* 0x000fea0003800000 */
.L_x_212:
        /* <DEDUP_REMOVED lines=9> */
.L_x_215:
[----:B------:R-:W-:Y:S05]  /*6ea0*/  BSYNC B1 ;  /* 0x0000000000017941 */ /* 0x000fea0003800000 */
.L_x_214:
        /* <DEDUP_REMOVED lines=9> */
.L_x_217:
[----:B------:R-:W-:Y:S05]  /*6f40*/  BSYNC B1 ;  /* 0x0000000000017941 */ /* 0x000fea0003800000 */
.L_x_216:
        /* <DEDUP_REMOVED lines=9> */
.L_x_219:
[----:B------:R-:W-:Y:S05]  /*6fe0*/  BSYNC B1 ;  /* 0x0000000000017941 */ /* 0x000fea0003800000 */
.L_x_218:
        /* <DEDUP_REMOVED lines=9> */
.L_x_221:
[----:B------:R-:W-:Y:S05]  /*7080*/  BSYNC B1 ;  /* 0x0000000000017941 */ /* 0x000fea0003800000 */
.L_x_220:
        /* <DEDUP_REMOVED lines=9> */
.L_x_223:
[----:B------:R-:W-:Y:S05]  /*7120*/  BSYNC B1 ;  /* 0x0000000000017941 */ /* 0x000fea0003800000 */
.L_x_222:
        /* <DEDUP_REMOVED lines=9> */
.L_x_225:
[----:B------:R-:W-:Y:S05]  /*71c0*/  BSYNC B1 ;  /* 0x0000000000017941 */ /* 0x000fea0003800000 */
.L_x_224:
        /* <DEDUP_REMOVED lines=9> */
.L_x_227:
[----:B------:R-:W-:Y:S05]  /*7260*/  BSYNC B1 ;  /* 0x0000000000017941 */ /* 0x000fea0003800000 */
.L_x_226:
        /* <DEDUP_REMOVED lines=9> */
.L_x_229:
[----:B------:R-:W-:Y:S05]  /*7300*/  BSYNC B1 ;  /* 0x0000000000017941 */ /* 0x000fea0003800000 */
.L_x_228:
        /* <DEDUP_REMOVED lines=9> */
.L_x_231:
[----:B------:R-:W-:Y:S05]  /*73a0*/  BSYNC B1 ;  /* 0x0000000000017941 */ /* 0x000fea0003800000 */
.L_x_230:
        /* <DEDUP_REMOVED lines=9> */
.L_x_233:
[----:B------:R-:W-:Y:S05]  /*7440*/  BSYNC B1 ;  /* 0x0000000000017941 */ /* 0x000fea0003800000 */
.L_x_232:
        /* <DEDUP_REMOVED lines=9> */
.L_x_235:
[----:B------:R-:W-:Y:S05]  /*74e0*/  BSYNC B1 ;  /* 0x0000000000017941 */ /* 0x000fea0003800000 */
.L_x_234:
        /* <DEDUP_REMOVED lines=9> */
.L_x_237:
[----:B------:R-:W-:Y:S05]  /*7580*/  BSYNC B1 ;  /* 0x0000000000017941 */ /* 0x000fea0003800000 */
.L_x_236:
        /* <DEDUP_REMOVED lines=9> */
.L_x_239:
[----:B------:R-:W-:Y:S05]  /*7620*/  BSYNC B1 ;  /* 0x0000000000017941 */ /* 0x000fea0003800000 */
.L_x_238:
        /* <DEDUP_REMOVED lines=9> */
.L_x_241:
[----:B------:R-:W-:Y:S05]  /*76c0*/  BSYNC B1 ;  /* 0x0000000000017941 */ /* 0x000fea0003800000 */
.L_x_240:
        /* <DEDUP_REMOVED lines=9> */
.L_x_243:
[----:B------:R-:W-:Y:S05]  /*7760*/  BSYNC B1 ;  /* 0x0000000000017941 */ /* 0x000fea0003800000 */
.L_x_242:
        /* <DEDUP_REMOVED lines=9> */
.L_x_245:
[----:B------:R-:W-:Y:S05]  /*7800*/  BSYNC B1 ;  /* 0x0000000000017941 */ /* 0x000fea0003800000 */
.L_x_244:
        /* <DEDUP_REMOVED lines=9> */
.L_x_247:
[----:B------:R-:W-:Y:S05]  /*78a0*/  BSYNC B1 ;  /* 0x0000000000017941 */ /* 0x000fea0003800000 */
.L_x_246:
        /* <DEDUP_REMOVED lines=9> */
.L_x_249:
[----:B------:R-:W-:Y:S05]  /*7940*/  BSYNC B1 ;  /* 0x0000000000017941 */ /* 0x000fea0003800000 */
.L_x_248:
        /* <DEDUP_REMOVED lines=9> */
.L_x_251:
[----:B------:R-:W-:Y:S05]  /*79e0*/  BSYNC B1 ;  /* 0x0000000000017941 */ /* 0x000fea0003800000 */
.L_x_250:
        /* <DEDUP_REMOVED lines=9> */
.L_x_253:
[----:B------:R-:W-:Y:S05]  /*7a80*/  BSYNC B1 ;  /* 0x0000000000017941 */ /* 0x000fea0003800000 */
.L_x_252:
        /* <DEDUP_REMOVED lines=9> */
.L_x_255:
[----:B------:R-:W-:Y:S05]  /*7b20*/  BSYNC B1 ;  /* 0x0000000000017941 */ /* 0x000fea0003800000 */
.L_x_254:
        /* <DEDUP_REMOVED lines=9> */
.L_x_257:
[----:B------:R-:W-:Y:S05]  /*7bc0*/  BSYNC B1 ;  /* 0x0000000000017941 */ /* 0x000fea0003800000 */
.L_x_256:
        /* <DEDUP_REMOVED lines=9> */
.L_x_259:
[----:B------:R-:W-:Y:S05]  /*7c60*/  BSYNC B1 ;  /* 0x0000000000017941 */ /* 0x000fea0003800000 */
.L_x_258:
        /* <DEDUP_REMOVED lines=9> */
.L_x_261:
[----:B------:R-:W-:Y:S05]  /*7d00*/  BSYNC B1 ;  /* 0x0000000000017941 */ /* 0x000fea0003800000 */
.L_x_260:
        /* <DEDUP_REMOVED lines=9> */
.L_x_263:
[----:B------:R-:W-:Y:S05]  /*7da0*/  BSYNC B1 ;  /* 0x0000000000017941 */ /* 0x000fea0003800000 */
.L_x_262:
        /* <DEDUP_REMOVED lines=9> */
.L_x_265:
[----:B------:R-:W-:Y:S05]  /*7e40*/  BSYNC B1 ;  /* 0x0000000000017941 */ /* 0x000fea0003800000 */
.L_x_264:
        /* <DEDUP_REMOVED lines=9> */
.L_x_267:
[----:B------:R-:W-:Y:S05]  /*7ee0*/  BSYNC B1 ;  /* 0x0000000000017941 */ /* 0x000fea0003800000 */
.L_x_266:
        /* <DEDUP_REMOVED lines=9> */
.L_x_269:
[----:B------:R-:W-:Y:S05]  /*7f80*/  BSYNC B1 ;  /* 0x0000000000017941 */ /* 0x000fea0003800000 */
.L_x_268:
        /* <DEDUP_REMOVED lines=9> */
.L_x_271:
[----:B------:R-:W-:Y:S05]  /*8020*/  BSYNC B1 ;  /* 0x0000000000017941 */ /* 0x000fea0003800000 */
.L_x_270:
        /* <DEDUP_REMOVED lines=9> */
.L_x_273:
[----:B------:R-:W-:Y:S05]  /*80c0*/  BSYNC B1 ;  /* 0x0000000000017941 */ /* 0x000fea0003800000 */
.L_x_272:
        /* <DEDUP_REMOVED lines=9> */
.L_x_275:
[----:B------:R-:W-:Y:S05]  /*8160*/  BSYNC B1 ;  /* 0x0000000000017941 */ /* 0x000fea0003800000 */
.L_x_274:
[----:B0-23-5:R-:W-:Y:S01]  /*8170*/  LOP3.LUT R4, R172, 0xffffe000, RZ, 0xc0, !PT ;  /* 0xffffe000ac047812 */ /* 0x02dfe200078ec0ff */
        /* <DEDUP_REMOVED lines=8> */
.L_x_277:
[----:B------:R-:W-:Y:S05]  /*8200*/  BSYNC B1 ;  /* 0x0000000000017941 */ /* 0x000fea0003800000 */
.L_x_276:
[----:B-----5:R-:W-:Y:S01]  /*8210*/  LOP3.LUT R4, R172, 0xffffe000, RZ, 0xc0, !PT ;  /* 0xffffe000ac047812 */ /* 0x020fe200078ec0ff */
[----:B------:R-:W-:Y:S01]  /*8220*/  @P2 IMAD.MOV.U32 R5, RZ, RZ, R9 ;  /* 0x000000ffff052224 */ /* 0x000fe200078e0009 */
[----:B------:R-:W-:Y:S01]  /*8230*/  ISETP.GT.AND P1, PT, R0, 0x79, P1 ;  /* 0x000000790000780c */ /* 0x000fe20000f24270 */
[----:B------:R-:W-:Y:S02]  /*8240*/  BSSY B1, `(.L_x_278) ;  /* 0x0000008000017945 */ /* 0x000fe40003800000 */
[----:B------:R-:W-:Y:S01]  /*8250*/  FMUL R3, R4, R155 ;  /* 0x0000009b04037220 */ /* 0x000fe20000400000 */
[----:B------:R-:W-:-:S03]  /*8260*/  @P2 IMAD.MOV.U32 R4, RZ, RZ, R8 ;  /* 0x000000ffff042224 */ /* 0x000fc600078e0008 */
[----:B------:R-:W-:-:S05]  /*8270*/  FFMA R3, R86, R154, R3 ;  /* 0x0000009a56037223 */ /* 0x000fca0000000003 */
[----:B------:R-:W-:-:S05]  /*8280*/  F2FP.TF32.F32.PACK_B R3, R3 ;  /* 0x00000003ff03723e */ /* 0x000fca00024050ff */
[----:B------:R3:W-:Y:S01]  /*8290*/  @P2 STG.E desc[UR36][R4.64+0x1e0], R3 ;  /* 0x0001e00304002986 */ /* 0x0007e2000c101924 */
[----:B------:R-:W-:Y:S05]  /*82a0*/  @!P1 BRA `(.L_x_279) ;  /* 0x0000000000049947 */ /* 0x000fea0003800000 */
[----:B------:R0:W5:Y:S02]  /*82b0*/  LDG.E.LTC128B R172, desc[UR36][R10.64+0x1e4] ;  /* 0x0001e4240aac7981 */ /* 0x000164000c1e1920 */
.L_x_279:
[----:B------:R-:W-:Y:S05]  /*82c0*/  BSYNC B1 ;  /* 0x0000000000017941 */ /* 0x000fea0003800000 */
.L_x_278:
[----:B------:R-:W-:Y:S05]  /*82d0*/  @!P1 BRA `(.L_x_280) ;  /* 0x00000024003c9947 */ /* 0x000fea0003800000 */
[----:B-----5:R-:W-:-:S05]  /*82e0*/  LOP3.LUT R172, R172, 0xffffe000, RZ, 0xc0, !PT ;  /* 0xffffe000acac7812 */ /* 0x020fca00078ec0ff */
[----:B------:R-:W-:-:S04]  /*82f0*/  FMUL R172, R172, R155 ;  /* 0x0000009bacac7220 */ /* 0x000fc80000400000 */
[----:B------:R-:W-:-:S05]  /*8300*/  FFMA R87, R87, R154, R172 ;  /* 0x0000009a57577223 */ /* 0x000fca00000000ac */
[----:B------:R-:W-:-:S05]  /*8310*/  F2FP.TF32.F32.PACK_B R87, R87 ;  /* 0x00000057ff57723e */ /* 0x000fca00024050ff */
[----:B------:R0:W-:Y:S01]  /*8320*/  STG.E desc[UR36][R8.64+0x1e4], R87 ;  /* 0x0001e45708007986 */ /* 0x0001e2000c101924 */
[----:B------:R-:W-:Y:S05]  /*8330*/  BRA `(.L_x_280) ;  /* 0x0000002400247947 */ /* 0x000fea0003800000 */
.L_x_29:
[----:B------:R-:W-:Y:S01]  /*8340*/  ULDC.64 UR4, c[0x0][0x5c0] ;  /* 0x0001700000047ab9 */ /* 0x000fe20000000a00 */
[-C--:B------:R-:W-:Y:S01]  /*8350*/  FMUL R15, R88, R154.reuse ;  /* 0x0000009a580f7220 */ /* 0x080fe20000400000 */
[----:B------:R-:W-:Y:S01]  /*8360*/  LEA R6, P0, R168, UR4, 0x2 ;  /* 0x00000004a8067c11 */ /* 0x000fe2000f8010ff */
[----:B------:R-:W-:Y:S01]  /*8370*/  IMAD.SHL.U32 R11, R4, 0x20, RZ ;  /* 0x00000020040b7824 */ /* 0x000fe200078e00ff */
[----:B------:R-:W-:Y:S01]  /*8380*/  ISETP.GT.AND P5, PT, R0, 0x1, P3 ;  /* 0x000000010000780c */ /* 0x000fe20001fa4270 */
[-C--:B------:R-:W-:Y:S01]  /*8390*/  FMUL R89, R89, R154.reuse ;  /* 0x0000009a59597220 */ /* 0x080fe20000400000 */
[----:B------:R-:W-:Y:S01]  /*83a0*/  LEA.HI.X R7, R168, UR5, R171, 0x2, P0 ;  /* 0x00000005a8077c11 */ /* 0x000fe200080f14ab */
[-C--:B------:R-:W-:Y:S01]  /*83b0*/  FMUL R21, R90, R154.reuse ;  /* 0x0000009a5a157220 */ /* 0x080fe20000400000 */
[----:B------:R-:W-:Y:S01]  /*83c0*/  ISETP.GT.AND P0, PT, R3, 0x8, PT ;  /* 0x000000080300780c */ /* 0x000fe20003f04270 */
[-C--:B------:R-:W-:Y:S01]  /*83d0*/  FMUL R91, R91, R154.reuse ;  /* 0x0000009a5b5b7220 */ /* 0x080fe20000400000 */
[----:B------:R-:W-:Y:S01]  /*83e0*/  F2FP.TF32.F32.PACK_B R15, R15 ;  /* 0x0000000fff0f723e */ /* 0x000fe200024050ff */
[-C--:B------:R-:W-:Y:S01]  /*83f0*/  FMUL R93, R93, R154.reuse ;  /* 0x0000009a5d5d7220 */ /* 0x080fe20000400000 */
[----:B------:R-:W-:Y:S01]  /*8400*/  ISETP.GT.AND P1, PT, R0, RZ, P0 ;  /* 0x000000ff0000720c */ /* 0x000fe20000724270 */
[-C--:B------:R-:W-:Y:S01]  /*8410*/  FMUL R23, R94, R154.reuse ;  /* 0x0000009a5e177220 */ /* 0x080fe20000400000 */
[----:B------:R-:W-:Y:S01]  /*8420*/  ISETP.GT.AND P4, PT, R0, 0x1, P0 ;  /* 0x000000010000780c */ /* 0x000fe20000784270 */
[----:B------:R0:W-:Y:S01]  /*8430*/  @P2 STG.E desc[UR36][R6.64], R15 ;  /* 0x0000000f06002986 */ /* 0x0001e2000c101924 */
[----:B------:R-:W-:Y:S01]  /*8440*/  SHF.L.U64.HI R9, R4, 0x5, R5 ;  /* 0x0000000504097819 */ /* 0x000fe20000010205 */
[----:B------:R-:W-:Y:S01]  /*8450*/  FMUL R95, R95, R154 ;  /* 0x0000009a5f5f7220 */ /* 0x000fe20000400000 */
[----:B------:R-:W-:Y:S01]  /*8460*/  IADD3 R12, P2, R11, R6, RZ ;  /* 0x000000060b0c7210 */ /* 0x000fe20007f5e0ff */
[-C--:B------:R-:W-:Y:S01]  /*8470*/  FMUL R97, R97, R154.reuse ;  /* 0x0000009a61617220 */ /* 0x080fe20000400000 */
[----:B------:R-:W-:Y:S01]  /*8480*/  F2FP.TF32.F32.PACK_B R89, R89 ;  /* 0x00000059ff59723e */ /* 0x000fe200024050ff */
[-C--:B------:R-:W-:Y:S01]  /*8490*/  FMUL R99, R99, R154.reuse ;  /* 0x0000009a63637220 */ /* 0x080fe20000400000 */
[----:B------:R-:W-:Y:S01]  /*84a0*/  F2FP.TF32.F32.PACK_B R21, R21 ;  /* 0x00000015ff15723e */ /* 0x000fe200024050ff */
[----:B------:R-:W-:Y:S01]  /*84b0*/  IMAD.X R13, R9, 0x1, R7, P2 ;  /* 0x00000001090d7824 */ /* 0x000fe200010e0607 */
[----:B------:R-:W-:Y:S01]  /*84c0*/  F2FP.TF32.F32.PACK_B R91, R91 ;  /* 0x0000005bff5b723e */ /* 0x000fe200024050ff */
[----:B------:R-:W-:Y:S01]  /*84d0*/  @P5 STG.E desc[UR36][R6.64+0x4], R89 ;  /* 0x0000045906005986 */ /* 0x000fe2000c101924 */
[----:B------:R-:W-:Y:S01]  /*84e0*/  ISETP.GT.AND P5, PT, R0, 0x8, P3 ;  /* 0x000000080000780c */ /* 0x000fe20001fa4270 */
[-C--:B0-----:R-:W-:Y:S01]  /*84f0*/  FMUL R15, R92, R154.reuse ;  /* 0x0000009a5c0f7220 */ /* 0x081fe20000400000 */
[C---:B------:R-:W-:Y:S01]  /*8500*/  ISETP.GT.AND P2, PT, R0.reuse, 0x9, P3 ;  /* 0x000000090000780c */ /* 0x040fe20001f44270 */
[----:B------:R0:W-:Y:S01]  /*8510*/  @P1 STG.E desc[UR36][R12.64], R21 ;  /* 0x000000150c001986 */ /* 0x0001e2000c101924 */
[C---:B------:R-:W-:Y:S01]  /*8520*/  ISETP.GT.AND P1, PT, R0.reuse, 0x8, P0 ;  /* 0x000000080000780c */ /* 0x040fe20000724270 */
[-C--:B------:R-:W-:Y:S01]  /*8530*/  FMUL R101, R101, R154.reuse ;  /* 0x0000009a65657220 */ /* 0x080fe20000400000 */
[----:B------:R-:W-:Y:S01]  /*8540*/  F2FP.TF32.F32.PACK_B R15, R15 ;  /* 0x0000000fff0f723e */ /* 0x000fe200024050ff */
[----:B------:R-:W-:Y:S01]  /*8550*/  @P4 STG.E desc[UR36][R12.64+0x4], R91 ;  /* 0x0000045b0c004986 */ /* 0x000fe2000c101924 */
[----:B------:R-:W-:Y:S01]  /*8560*/  ISETP.GT.AND P4, PT, R0, 0x9, P0 ;  /* 0x000000090000780c */ /* 0x000fe20000784270 */
[-C--:B------:R-:W-:Y:S01]  /*8570*/  FMUL R103, R103, R154.reuse ;  /* 0x0000009a67677220 */ /* 0x080fe20000400000 */
[----:B------:R-:W-:Y:S01]  /*8580*/  F2FP.TF32.F32.PACK_B R93, R93 ;  /* 0x0000005dff5d723e */ /* 0x000fe200024050ff */
[-C--:B------:R-:W-:Y:S01]  /*8590*/  FMUL R105, R105, R154.reuse ;  /* 0x0000009a69697220 */ /* 0x080fe20000400000 */
[----:B------:R-:W-:Y:S01]  /*85a0*/  F2FP.TF32.F32.PACK_B R23, R23 ;  /* 0x00000017ff17723e */ /* 0x000fe200024050ff */
[----:B------:R1:W-:Y:S01]  /*85b0*/  @P5 STG.E desc[UR36][R6.64+0x20], R15 ;  /* 0x0000200f06005986 */ /* 0x0003e2000c101924 */
[----:B------:R-:W-:Y:S01]  /*85c0*/  F2FP.TF32.F32.PACK_B R95, R95 ;  /* 0x0000005fff5f723e */ /* 0x000fe200024050ff */
[-C--:B0-----:R-:W-:Y:S01]  /*85d0*/  FMUL R21, R96, R154.reuse ;  /* 0x0000009a60157220 */ /* 0x081fe20000400000 */
[C---:B------:R-:W-:Y:S01]  /*85e0*/  ISETP.GT.AND P5, PT, R0.reuse, 0x10, P3 ;  /* 0x000000100000780c */ /* 0x040fe20001fa4270 */
[----:B------:R-:W-:Y:S01]  /*85f0*/  @P2 STG.E desc[UR36][R6.64+0x24], R93 ;  /* 0x0000245d06002986 */ /* 0x000fe2000c101924 */
[C---:B------:R-:W-:Y:S01]  /*8600*/  ISETP.GT.AND P2, PT, R0.reuse, 0x11, P3 ;  /* 0x000000110000780c */ /* 0x040fe20001f44270 */
[-C--:B------:R-:W-:Y:S01]  /*8610*/  FMUL R107, R107, R154.reuse ;  /* 0x0000009a6b6b7220 */ /* 0x080fe20000400000 */
[----:B------:R-:W-:Y:S01]  /*8620*/  F2FP.TF32.F32.PACK_B R21, R21 ;  /* 0x00000015ff15723e */ /* 0x000fe200024050ff */
[----:B------:R0:W-:Y:S01]  /*8630*/  @P1 STG.E desc[UR36][R12.64+0x20], R23 ;  /* 0x000020170c001986 */ /* 0x0001e2000c101924 */
[C---:B------:R-:W-:Y:S01]  /*8640*/  ISETP.GT.AND P1, PT, R0.reuse, 0x10, P0 ;  /* 0x000000100000780c */ /* 0x040fe20000724270 */
[-C--:B------:R-:W-:Y:S01]  /*8650*/  FMUL R109, R109, R154.reuse ;  /* 0x0000009a6d6d7220 */ /* 0x080fe20000400000 */
[----:B------:R-:W-:Y:S01]  /*8660*/  F2FP.TF32.F32.PACK_B R97, R97 ;  /* 0x00000061ff61723e */ /* 0x000fe200024050ff */
[----:B------:R-:W-:Y:S01]  /*8670*/  @P4 STG.E desc[UR36][R12.64+0x24], R95 ;  /* 0x0000245f0c004986 */ /* 0x000fe2000c101924 */
[----:B------:R-:W-:Y:S01]  /*8680*/  ISETP.GT.AND P4, PT, R0, 0x11, P0 ;  /* 0x000000110000780c */ /* 0x000fe20000784270 */
[-C--:B-1----:R-:W-:Y:S01]  /*8690*/  FMUL R15, R98, R154.reuse ;  /* 0x0000009a620f7220 */ /* 0x082fe20000400000 */
[----:B------:R-:W-:Y:S01]  /*86a0*/  F2FP.TF32.F32.PACK_B R99, R99 ;  /* 0x00000063ff63723e */ /* 0x000fe200024050ff */
[----:B------:R1:W-:Y:S01]  /*86b0*/  @P5 STG.E desc[UR36][R6.64+0x40], R21 ;  /* 0x0000401506005986 */ /* 0x0003e2000c101924 */
[C---:B------:R-:W-:Y:S01]  /*86c0*/  ISETP.GT.AND P5, PT, R0.reuse, 0x18, P3 ;  /* 0x000000180000780c */ /* 0x040fe20001fa4270 */
[-C--:B------:R-:W-:Y:S01]  /*86d0*/  FMUL R111, R111, R154.reuse ;  /* 0x0000009a6f6f7220 */ /* 0x080fe20000400000 */
[----:B------:R-:W-:Y:S01]  /*86e0*/  F2FP.TF32.F32.PACK_B R15, R15 ;  /* 0x0000000fff0f723e */ /* 0x000fe200024050ff */
[----:B------:R-:W-:Y:S01]  /*86f0*/  @P2 STG.E desc[UR36][R6.64+0x44], R97 ;  /* 0x0000446106002986 */ /* 0x000fe2000c101924 */
[----:B------:R-:W-:Y:S01]  /*8700*/  ISETP.GT.AND P2, PT, R0, 0x19, P3 ;  /* 0x000000190000780c */ /* 0x000fe20001f44270 */
[-C--:B0-----:R-:W-:Y:S01]  /*8710*/  FMUL R23, R100, R154.reuse ;  /* 0x0000009a64177220 */ /* 0x081fe20000400000 */
        /* <DEDUP_REMOVED lines=177> */
[----:B------:R-:W-:Y:S01]  /*9230*/  @P1 STG.E desc[UR36][R12.64+0x1a0], R23 ;  /* 0x0001a0170c001986 */ /* 0x000fe2000c101924 */
        /* <DEDUP_REMOVED lines=11> */
[-C--:B------:R-:W-:Y:S01]  /*92f0*/  FMUL R33, R33, R154.reuse ;  /* 0x0000009a21217220 */ /* 0x080fe20000400000 */
[----:B------:R-:W-:Y:S01]  /*9300*/  ISETP.GT.AND P3, PT, R0, 0x79, P3 ;  /* 0x000000790000780c */ /* 0x000fe20001f64270 */
[----:B------:R-:W-:Y:S01]  /*9310*/  @P1 STG.E desc[UR36][R6.64+0x1c4], R145 ;  /* 0x0001c49106001986 */ /* 0x000fe2000c101924 */
[----:B------:R-:W-:Y:S01]  /*9320*/  ISETP.GT.AND P1, PT, R3, 0x80, PT ;  /* 0x000000800300780c */ /* 0x000fe20003f24270 */
[-C--:B------:R-:W-:Y:S01]  /*9330*/  FMUL R35, R35, R154.reuse ;  /* 0x0000009a23237220 */ /* 0x080fe20000400000 */
[----:B------:R-:W-:Y:S01]  /*9340*/  F2FP.TF32.F32.PACK_B R149, R149 ;  /* 0x00000095ff95723e */ /* 0x000fe200024050ff */
[----:B------:R1:W-:Y:S01]  /*9350*/  @P2 STG.E desc[UR36][R12.64+0x1c0], R15 ;  /* 0x0001c00f0c002986 */ /* 0x0003e2000c101924 */
[----:B------:R-:W-:Y:S01]  /*9360*/  ISETP.GT.AND P2, PT, R3, 0x88, PT ;  /* 0x000000880300780c */ /* 0x000fe20003f44270 */
[-C--:B------:R-:W-:Y:S01]  /*9370*/  FMUL R3, R148, R154.reuse ;  /* 0x0000009a94037220 */ /* 0x080fe20000400000 */
[-C--:B0-----:R-:W-:Y:S01]  /*9380*/  FMUL R21, R150, R154.reuse ;  /* 0x0000009a96157220 */ /* 0x081fe20000400000 */
[----:B------:R-:W-:Y:S01]  /*9390*/  @P4 STG.E desc[UR36][R12.64+0x1c4], R147 ;  /* 0x0001c4930c004986 */ /* 0x000fe2000c101924 */
[C---:B------:R-:W-:Y:S01]  /*93a0*/  ISETP.GT.AND P4, PT, R0.reuse, 0x78, P0 ;  /* 0x000000780000780c */ /* 0x040fe20000784270 */
[-C--:B------:R-:W-:Y:S01]  /*93b0*/  FMUL R37, R37, R154.reuse ;  /* 0x0000009a25257220 */ /* 0x080fe20000400000 */
[----:B------:R-:W-:Y:S01]  /*93c0*/  ISETP.GT.AND P0, PT, R0, 0x79, P0 ;  /* 0x000000790000780c */ /* 0x000fe20000704270 */
[-C--:B------:R-:W-:Y:S01]  /*93d0*/  FMUL R39, R39, R154.reuse ;  /* 0x0000009a27277220 */ /* 0x080fe20000400000 */
[----:B------:R-:W-:Y:S01]  /*93e0*/  F2FP.TF32.F32.PACK_B R3, R3 ;  /* 0x00000003ff03723e */ /* 0x000fe200024050ff */
[-C--:B------:R-:W-:Y:S01]  /*93f0*/  FMUL R41, R41, R154.reuse ;  /* 0x0000009a29297220 */ /* 0x080fe20000400000 */
[----:B------:R-:W-:Y:S01]  /*9400*/  F2FP.TF32.F32.PACK_B R21, R21 ;  /* 0x00000015ff15723e */ /* 0x000fe200024050ff */
[C---:B-1----:R-:W-:Y:S01]  /*9410*/  IMAD.SHL.U32 R15, R4.reuse, 0x200, RZ ;  /* 0x00000200040f7824 */ /* 0x042fe200078e00ff */
[----:B------:R-:W-:Y:S01]  /*9420*/  F2FP.TF32.F32.PACK_B R151, R151 ;  /* 0x00000097ff97723e */ /* 0x000fe200024050ff */
[----:B------:R0:W-:Y:S01]  /*9430*/  @P5 STG.E desc[UR36][R6.64+0x1e0], R3 ;  /* 0x0001e00306005986 */ /* 0x0001e2000c101924 */
[----:B------:R-:W-:Y:S01]  /*9440*/  SHF.L.U64.HI R5, R4, 0x9, R5 ;  /* 0x0000000904057819 */ /* 0x000fe20000010205 */
[----:B------:R-:W-:Y:S01]  /*9450*/  FMUL R43, R43, R154 ;  /* 0x0000009a2b2b7220 */ /* 0x000fe20000400000 */
[----:B------:R-:W-:Y:S01]  /*9460*/  F2FP.TF32.F32.PACK_B R25, R25 ;  /* 0x00000019ff19723e */ /* 0x000fe200024050ff */
[----:B------:R-:W-:Y:S01]  /*9470*/  @P3 STG.E desc[UR36][R6.64+0x1e4], R149 ;  /* 0x0001e49506003986 */ /* 0x000fe2000c101924 */
[----:B------:R-:W-:Y:S01]  /*9480*/  IADD3 R4, P3, R15, R6, RZ ;  /* 0x000000060f047210 */ /* 0x000fe20007f7e0ff */
[----:B------:R-:W-:Y:S01]  /*9490*/  FMUL R45, R45, R154 ;  /* 0x0000009a2d2d7220 */ /* 0x000fe20000400000 */
[----:B------:R-:W-:Y:S01]  /*94a0*/  F2FP.TF32.F32.PACK_B R27, R27 ;  /* 0x0000001bff1b723e */ /* 0x000fe200024050ff */
[----:B------:R1:W-:Y:S01]  /*94b0*/  @P4 STG.E desc[UR36][R12.64+0x1e0], R21 ;  /* 0x0001e0150c004986 */ /* 0x0003e2000c101924 */
[----:B------:R-:W-:Y:S01]  /*94c0*/  IADD3 R14, P4, P5, R11, R6, R15 ;  /* 0x000000060b0e7210 */ /* 0x000fe20007d9e00f */
[-C--:B------:R-:W-:Y:S01]  /*94d0*/  FMUL R47, R47, R154.reuse ;  /* 0x0000009a2f2f7220 */ /* 0x080fe20000400000 */
[----:B------:R-:W-:Y:S01]  /*94e0*/  F2FP.TF32.F32.PACK_B R29, R29 ;  /* 0x0000001dff1d723e */ /* 0x000fe200024050ff */
[----:B------:R2:W-:Y:S01]  /*94f0*/  @P0 STG.E desc[UR36][R12.64+0x1e4], R151 ;  /* 0x0001e4970c000986 */ /* 0x0005e2000c101924 */
[----:B------:R-:W-:Y:S01]  /*9500*/  ISETP.GT.AND P0, PT, R0, RZ, P1 ;  /* 0x000000ff0000720c */ /* 0x000fe20000f04270 */
[-C--:B0-----:R-:W-:Y:S01]  /*9510*/  FMUL R3, R24, R154.reuse ;  /* 0x0000009a18037220 */ /* 0x081fe20000400000 */
[----:B------:R-:W-:Y:S01]  /*9520*/  IADD3.X R15, R9, R7, R5, P4, P5 ;  /* 0x00000007090f7210 */ /* 0x000fe200027ea405 */
[----:B------:R-:W-:Y:S01]  /*9530*/  IMAD.X R5, R5, 0x1, R7, P3 ;  /* 0x0000000105057824 */ /* 0x000fe200018e0607 */
[C---:B------:R-:W-:Y:S01]  /*9540*/  ISETP.GT.AND P5, PT, R0.reuse, 0x1, P1 ;  /* 0x000000010000780c */ /* 0x040fe20000fa4270 */
[-C--:B------:R-:W-:Y:S01]  /*9550*/  FMUL R49, R49, R154.reuse ;  /* 0x0000009a31317220 */ /* 0x080fe20000400000 */
[----:B------:R-:W-:Y:S01]  /*9560*/  ISETP.GT.AND P4, PT, R0, RZ, P2 ;  /* 0x000000ff0000720c */ /* 0x000fe20001784270 */
[-C--:B-1----:R-:W-:Y:S01]  /*9570*/  FMUL R21, R26, R154.reuse ;  /* 0x0000009a1a157220 */ /* 0x082fe20000400000 */
[----:B------:R-:W-:Y:S01]  /*9580*/  F2FP.TF32.F32.PACK_B R3, R3 ;  /* 0x00000003ff03723e */ /* 0x000fe200024050ff */
[----:B------:R-:W-:Y:S01]  /*9590*/  FMUL R51, R51, R154 ;  /* 0x0000009a33337220 */ /* 0x000fe20000400000 */
[----:B------:R-:W-:Y:S01]  /*95a0*/  IADD3 R6, P3, R11, R4, RZ ;  /* 0x000000040b067210 */ /* 0x000fe20007f7e0ff */
[-C--:B--2---:R-:W-:Y:S01]  /*95b0*/  FMUL R13, R28, R154.reuse ;  /* 0x0000009a1c0d7220 */ /* 0x084fe20000400000 */
[----:B------:R-:W-:Y:S01]  /*95c0*/  F2FP.TF32.F32.PACK_B R21, R21 ;  /* 0x00000015ff15723e */ /* 0x000fe200024050ff */
[----:B------:R0:W-:Y:S01]  /*95d0*/  @P0 STG.E desc[UR36][R4.64], R3 ;  /* 0x0000000304000986 */ /* 0x0001e2000c101924 */
[C---:B------:R-:W-:Y:S01]  /*95e0*/  ISETP.GT.AND P0, PT, R0.reuse, 0x1, P2 ;  /* 0x000000010000780c */ /* 0x040fe20001704270 */
[--C-:B------:R-:W-:Y:S01]  /*95f0*/  IMAD.X R7, R9, 0x1, R5.reuse, P3 ;  /* 0x0000000109077824 */ /* 0x100fe200018e0605 */
[C---:B------:R-:W-:Y:S01]  /*9600*/  ISETP.GT.AND P3, PT, R0.reuse, 0x9, P1 ;  /* 0x000000090000780c */ /* 0x040fe20000f64270 */
[----:B------:R-:W-:Y:S01]  /*9610*/  @P5 STG.E desc[UR36][R4.64+0x4], R25 ;  /* 0x0000041904005986 */ /* 0x000fe2000c101924 */
[----:B------:R-:W-:Y:S01]  /*9620*/  F2FP.TF32.F32.PACK_B R13, R13 ;  /* 0x0000000dff0d723e */ /* 0x000fe200024050ff */
[----:B------:R-:W-:Y:S01]  /*9630*/  FMUL R53, R53, R154 ;  /* 0x0000009a35357220 */ /* 0x000fe20000400000 */
[----:B------:R-:W-:Y:S01]  /*9640*/  IADD3 R8, P5, R11, R4, RZ ;  /* 0x000000040b087210 */ /* 0x000fe20007fbe0ff */
[----:B------:R1:W-:Y:S01]  /*9650*/  @P4 STG.E desc[UR36][R6.64], R21 ;  /* 0x0000001506004986 */ /* 0x0003e2000c101924 */
[----:B------:R-:W-:Y:S01]  /*9660*/  ISETP.GT.AND P4, PT, R0, 0x8, P1 ;  /* 0x000000080000780c */ /* 0x000fe20000f84270 */
[-C--:B------:R-:W-:Y:S01]  /*9670*/  FMUL R11, R32, R154.reuse ;  /* 0x0000009a200b7220 */ /* 0x080fe20000400000 */
[----:B------:R-:W-:Y:S01]  /*9680*/  F2FP.TF32.F32.PACK_B R31, R31 ;  /* 0x0000001fff1f723e */ /* 0x000fe200024050ff */
[-C--:B0-----:R-:W-:Y:S01]  /*9690*/  FMUL R3, R30, R154.reuse ;  /* 0x0000009a1e037220 */ /* 0x081fe20000400000 */
[----:B------:R-:W-:Y:S01]  /*96a0*/  IMAD.X R9, R9, 0x1, R5, P5 ;  /* 0x0000000109097824 */ /* 0x000fe200028e0605 */
[----:B------:R-:W-:Y:S01]  /*96b0*/  @P0 STG.E desc[UR36][R6.64+0x4], R27 ;  /* 0x0000041b06000986 */ /* 0x000fe2000c101924 */
[C---:B------:R-:W-:Y:S01]  /*96c0*/  ISETP.GT.AND P0, PT, R0.reuse, 0x8, P2 ;  /* 0x000000080000780c */ /* 0x040fe20001704270 */
[-C--:B------:R-:W-:Y:S01]  /*96d0*/  FMUL R55, R55, R154.reuse ;  /* 0x0000009a37377220 */ /* 0x080fe20000400000 */
[----:B------:R-:W-:Y:S01]  /*96e0*/  F2FP.TF32.F32.PACK_B R3, R3 ;  /* 0x00000003ff03723e */ /* 0x000fe200024050ff */
[----:B------:R-:W-:Y:S01]  /*96f0*/  @P3 STG.E desc[UR36][R4.64+0x24], R29 ;  /* 0x0000241d04003986 */ /* 0x000fe2000c101924 */
[----:B------:R-:W-:Y:S01]  /*9700*/  ISETP.GT.AND P5, PT, R0, 0x10, P1 ;  /* 0x000000100000780c */ /* 0x000fe20000fa4270 */
[-C--:B-1----:R-:W-:Y:S01]  /*9710*/  FMUL R21, R36, R154.reuse ;  /* 0x0000009a24157220 */ /* 0x082fe20000400000 */
[C---:B------:R-:W-:Y:S01]  /*9720*/  ISETP.GT.AND P3, PT, R0.reuse, 0x11, P1 ;  /* 0x000000110000780c */ /* 0x040fe20000f64270 */
[----:B------:R0:W-:Y:S01]  /*9730*/  @P4 STG.E desc[UR36][R4.64+0x20], R13 ;  /* 0x0000200d04004986 */ /* 0x0001e2000c101924 */
[C---:B------:R-:W-:Y:S01]  /*9740*/  ISETP.GT.AND P4, PT, R0.reuse, 0x9, P2 ;  /* 0x000000090000780c */ /* 0x040fe20001784270 */
[-C--:B------:R-:W-:Y:S01]  /*9750*/  FMUL R57, R57, R154.reuse ;  /* 0x0000009a39397220 */ /* 0x080fe20000400000 */
[----:B------:R-:W-:Y:S01]  /*9760*/  F2FP.TF32.F32.PACK_B R11, R11 ;  /* 0x0000000bff0b723e */ /* 0x000fe200024050ff */
[-C--:B------:R-:W-:Y:S01]  /*9770*/  FMUL R59, R59, R154.reuse ;  /* 0x0000009a3b3b7220 */ /* 0x080fe20000400000 */
[----:B------:R-:W-:Y:S01]  /*9780*/  F2FP.TF32.F32.PACK_B R33, R33 ;  /* 0x00000021ff21723e */ /* 0x000fe200024050ff */
[----:B------:R1:W-:Y:S01]  /*9790*/  @P0 STG.E desc[UR36][R8.64+0x20], R3 ;  /* 0x0000200308000986 */ /* 0x0003e2000c101924 */
[----:B------:R-:W-:Y:S01]  /*97a0*/  ISETP.GT.AND P0, PT, R0, 0x10, P2 ;  /* 0x000000100000780c */ /* 0x000fe20001704270 */
[-C--:B------:R-:W-:Y:S01]  /*97b0*/  FMUL R61, R61, R154.reuse ;  /* 0x0000009a3d3d7220 */ /* 0x080fe20000400000 */
[----:B------:R-:W-:Y:S01]  /*97c0*/  F2FP.TF32.F32.PACK_B R35, R35 ;  /* 0x00000023ff23723e */ /* 0x000fe200024050ff */
[-C--:B------:R-:W-:Y:S01]  /*97d0*/  FMUL R63, R63, R154.reuse ;  /* 0x0000009a3f3f7220 */ /* 0x080fe20000400000 */
[----:B------:R-:W-:Y:S01]  /*97e0*/  F2FP.TF32.F32.PACK_B R21, R21 ;  /* 0x00000015ff15723e */ /* 0x000fe200024050ff */
[-C--:B0-----:R-:W-:Y:S01]  /*97f0*/  FMUL R13, R34, R154.reuse ;  /* 0x0000009a220d7220 */ /* 0x081fe20000400000 */
[----:B------:R-:W-:Y:S01]  /*9800*/  F2FP.TF32.F32.PACK_B R37, R37 ;  /* 0x00000025ff25723e */ /* 0x000fe200024050ff */
[----:B------:R-:W-:Y:S01]  /*9810*/  @P4 STG.E desc[UR36][R14.64+0x24], R31 ;  /* 0x0000241f0e004986 */ /* 0x000fe2000c101924 */
[C---:B------:R-:W-:Y:S01]  /*9820*/  ISETP.GT.AND P4, PT, R0.reuse, 0x11, P2 ;  /* 0x000000110000780c */ /* 0x040fe20001784270 */
[----:B------:R-:W-:Y:S01]  /*9830*/  FMUL R65, R65, R154 ;  /* 0x0000009a41417220 */ /* 0x000fe20000400000 */
[----:B------:R-:W-:Y:S01]  /*9840*/  F2FP.TF32.F32.PACK_B R13, R13 ;  /* 0x0000000dff0d723e */ /* 0x000fe200024050ff */
[----:B------:R0:W-:Y:S01]  /*9850*/  @P5 STG.E desc[UR36][R4.64+0x40], R11 ;  /* 0x0000400b04005986 */ /* 0x0001e2000c101924 */
[----:B------:R-:W-:Y:S01]  /*9860*/  ISETP.GT.AND P5, PT, R0, 0x18, P1 ;  /* 0x000000180000780c */ /* 0x000fe20000fa4270 */
[----:B------:R-:W-:-:S02]  /*9870*/  @P0 IMAD.MOV.U32 R6, RZ, RZ, R14 ;  /* 0x000000ffff060224 */ /* 0x000fc400078e000e */
[-C--:B-1----:R-:W-:Y:S01]  /*9880*/  FMUL R3, R38, R154.reuse ;  /* 0x0000009a26037220 */ /* 0x082fe20000400000 */
[--C-:B------:R-:W-:Y:S01]  /*9890*/  @P0 IMAD.MOV.U32 R7, RZ, RZ, R15.reuse ;  /* 0x000000ffff070224 */ /* 0x100fe200078e000f */
[----:B------:R-:W-:Y:S01]  /*98a0*/  @P3 STG.E desc[UR36][R4.64+0x44], R33 ;  /* 0x0000442104003986 */ /* 0x000fe2000c101924 */
[----:B------:R-:W-:Y:S01]  /*98b0*/  ISETP.GT.AND P3, PT, R0, 0x19, P1 ;  /* 0x000000190000780c */ /* 0x000fe20000f64270 */
[-C--:B------:R-:W-:Y:S01]  /*98c0*/  FMUL R9, R40, R154.reuse ;  /* 0x0000009a28097220 */ /* 0x080fe20000400000 */
[----:B------:R-:W-:Y:S01]  /*98d0*/  F2FP.TF32.F32.PACK_B R3, R3 ;  /* 0x00000003ff03723e */ /* 0x000fe200024050ff */
[----:B------:R1:W-:Y:S01]  /*98e0*/  @P0 STG.E desc[UR36][R6.64+0x40], R13 ;  /* 0x0000400d06000986 */ /* 0x0003e2000c101924 */
[----:B------:R-:W-:Y:S01]  /*98f0*/  ISETP.GT.AND P0, PT, R0, 0x18, P2 ;  /* 0x000000180000780c */ /* 0x000fe20001704270 */
[-C--:B------:R-:W-:Y:S01]  /*9900*/  FMUL R67, R67, R154.reuse ;  /* 0x0000009a43437220 */ /* 0x080fe20000400000 */
[----:B------:R-:W-:Y:S01]  /*9910*/  F2FP.TF32.F32.PACK_B R39, R39 ;  /* 0x00000027ff27723e */ /* 0x000fe200024050ff */
[-C--:B0-----:R-:W-:Y:S01]  /*9920*/  FMUL R11, R42, R154.reuse ;  /* 0x0000009a2a0b7220 */ /* 0x081fe20000400000 */
[----:B------:R-:W-:Y:S01]  /*9930*/  F2FP.TF32.F32.PACK_B R9, R9 ;  /* 0x00000009ff09723e */ /* 0x000fe200024050ff */
[-C--:B------:R-:W-:Y:S01]  /*9940*/  FMUL R69, R69, R154.reuse ;  /* 0x0000009a45457220 */ /* 0x080fe20000400000 */
[----:B------:R-:W-:Y:S01]  /*9950*/  F2FP.TF32.F32.PACK_B R41, R41 ;  /* 0x00000029ff29723e */ /* 0x000fe200024050ff */
[-C--:B------:R-:W-:Y:S01]  /*9960*/  FMUL R71, R71, R154.reuse ;  /* 0x0000009a47477220 */ /* 0x080fe20000400000 */
[----:B------:R-:W-:Y:S01]  /*9970*/  F2FP.TF32.F32.PACK_B R11, R11 ;  /* 0x0000000bff0b723e */ /* 0x000fe200024050ff */
[-C--:B------:R-:W-:Y:S01]  /*9980*/  FMUL R73, R73, R154.reuse ;  /* 0x0000009a49497220 */ /* 0x080fe20000400000 */
[----:B------:R-:W-:Y:S01]  /*9990*/  F2FP.TF32.F32.PACK_B R43, R43 ;  /* 0x0000002bff2b723e */ /* 0x000fe200024050ff */
[--C-:B-1----:R-:W-:Y:S01]  /*99a0*/  @P4 IMAD.MOV.U32 R6, RZ, RZ, R14.reuse ;  /* 0x000000ffff064224 */ /* 0x102fe200078e000e */
[----:B------:R-:W-:Y:S01]  /*99b0*/  F2FP.TF32.F32.PACK_B R45, R45 ;  /* 0x0000002dff2d723e */ /* 0x000fe200024050ff */
[--C-:B------:R-:W-:Y:S01]  /*99c0*/  @P4 IMAD.MOV.U32 R7, RZ, RZ, R15.reuse ;  /* 0x000000ffff074224 */ /* 0x100fe200078e000f */
[----:B------:R-:W-:Y:S01]  /*99d0*/  F2FP.TF32.F32.PACK_B R47, R47 ;  /* 0x0000002fff2f723e */ /* 0x000fe200024050ff */
[-C--:B------:R-:W-:Y:S01]  /*99e0*/  FMUL R75, R75, R154.reuse ;  /* 0x0000009a4b4b7220 */ /* 0x080fe20000400000 */
[----:B------:R-:W-:Y:S01]  /*99f0*/  F2FP.TF32.F32.PACK_B R49, R49 ;  /* 0x00000031ff31723e */ /* 0x000fe200024050ff */
[-C--:B------:R-:W-:Y:S01]  /*9a00*/  FMUL R77, R77, R154.reuse ;  /* 0x0000009a4d4d7220 */ /* 0x080fe20000400000 */
[----:B------:R0:W-:Y:S01]  /*9a10*/  @P4 STG.E desc[UR36][R6.64+0x44], R35 ;  /* 0x0000442306004986 */ /* 0x0001e2000c101924 */
[C---:B------:R-:W-:Y:S01]  /*9a20*/  ISETP.GT.AND P4, PT, R0.reuse, 0x19, P2 ;  /* 0x000000190000780c */ /* 0x040fe20001784270 */
[-C--:B------:R-:W-:Y:S01]  /*9a30*/  FMUL R79, R79, R154.reuse ;  /* 0x0000009a4f4f7220 */ /* 0x080fe20000400000 */
[----:B------:R-:W-:Y:S01]  /*9a40*/  F2FP.TF32.F32.PACK_B R51, R51 ;  /* 0x00000033ff33723e */ /* 0x000fe200024050ff */
[----:B------:R1:W-:Y:S01]  /*9a50*/  @P5 STG.E desc[UR36][R4.64+0x60], R21 ;  /* 0x0000601504005986 */ /* 0x0003e2000c101924 */
[----:B------:R-:W-:Y:S01]  /*9a60*/  ISETP.GT.AND P5, PT, R0, 0x20, P1 ;  /* 0x000000200000780c */ /* 0x000fe20000fa4270 */
[-C--:B------:R-:W-:Y:S01]  /*9a70*/  FMUL R13, R80, R154.reuse ;  /* 0x0000009a500d7220 */ /* 0x080fe20000400000 */
[----:B------:R-:W-:Y:S01]  /*9a80*/  F2FP.TF32.F32.PACK_B R53, R53 ;  /* 0x00000035ff35723e */ /* 0x000fe200024050ff */
[----:B------:R-:W-:Y:S01]  /*9a90*/  @P3 STG.E desc[UR36][R4.64+0x64], R37 ;  /* 0x0000642504003986 */ /* 0x000fe2000c101924 */
[----:B------:R-:W-:Y:S01]  /*9aa0*/  ISETP.GT.AND P3, PT, R0, 0x21, P1 ;  /* 0x000000210000780c */ /* 0x000fe20000f64270 */
[-C--:B------:R-:W-:Y:S01]  /*9ab0*/  FMUL R81, R81, R154.reuse ;  /* 0x0000009a51517220 */ /* 0x080fe20000400000 */
[----:B------:R-:W-:Y:S01]  /*9ac0*/  F2FP.TF32.F32.PACK_B R55, R55 ;  /* 0x00000037ff37723e */ /* 0x000fe200024050ff */
[----:B0-----:R-:W-:Y:S01]  /*9ad0*/  @P0 IMAD.MOV.U32 R6, RZ, RZ, R14 ;  /* 0x000000ffff060224 */ /* 0x001fe200078e000e */
[----:B------:R-:W-:Y:S01]  /*9ae0*/  F2FP.TF32.F32.PACK_B R57, R57 ;  /* 0x00000039ff39723e */ /* 0x000fe200024050ff */
[----:B------:R-:W-:Y:S01]  /*9af0*/  @P0 IMAD.MOV.U32 R7, RZ, RZ, R15 ;  /* 0x000000ffff070224 */ /* 0x000fe200078e000f */
[----:B------:R-:W-:Y:S01]  /*9b00*/  F2FP.TF32.F32.PACK_B R59, R59 ;  /* 0x0000003bff3b723e */ /* 0x000fe200024050ff */
[-C--:B------:R-:W-:Y:S01]  /*9b10*/  FMUL R83, R83, R154.reuse ;  /* 0x0000009a53537220 */ /* 0x080fe20000400000 */
[----:B------:R-:W-:Y:S01]  /*9b20*/  F2FP.TF32.F32.PACK_B R61, R61 ;  /* 0x0000003dff3d723e */ /* 0x000fe200024050ff */
[-C--:B-1----:R-:W-:Y:S01]  /*9b30*/  FMUL R21, R84, R154.reuse ;  /* 0x0000009a54157220 */ /* 0x082fe20000400000 */
[----:B------:R0:W-:Y:S01]  /*9b40*/  @P0 STG.E desc[UR36][R6.64+0x60], R3 ;  /* 0x0000600306000986 */ /* 0x0001e2000c101924 */
[----:B------:R-:W-:Y:S01]  /*9b50*/  ISETP.GT.AND P0, PT, R0, 0x20, P2 ;  /* 0x000000200000780c */ /* 0x000fe20001704270 */
[-C--:B------:R-:W-:Y:S01]  /*9b60*/  FMUL R85, R85, R154.reuse ;  /* 0x0000009a55557220 */ /* 0x080fe20000400000 */
[----:B------:R-:W-:Y:S01]  /*9b70*/  F2FP.TF32.F32.PACK_B R63, R63 ;  /* 0x0000003fff3f723e */ /* 0x000fe200024050ff */
[----:B------:R-:W-:Y:S01]  /*9b80*/  FMUL R87, R87, R154 ;  /* 0x0000009a57577220 */ /* 0x000fe20000400000 */
[----:B------:R-:W-:-:S02]  /*9b90*/  F2FP.TF32.F32.PACK_B R65, R65 ;  /* 0x00000041ff41723e */ /* 0x000fc400024050ff */
[----:B------:R-:W-:Y:S02]  /*9ba0*/  F2FP.TF32.F32.PACK_B R67, R67 ;  /* 0x00000043ff43723e */ /* 0x000fe400024050ff */
[----:B------:R-:W-:Y:S02]  /*9bb0*/  F2FP.TF32.F32.PACK_B R69, R69 ;  /* 0x00000045ff45723e */ /* 0x000fe400024050ff */
[----:B------:R-:W-:Y:S01]  /*9bc0*/  F2FP.TF32.F32.PACK_B R71, R71 ;  /* 0x00000047ff47723e */ /* 0x000fe200024050ff */
[----:B0-----:R-:W-:Y:S02]  /*9bd0*/  @P4 IMAD.MOV.U32 R6, RZ, RZ, R14 ;  /* 0x000000ffff064224 */ /* 0x001fe400078e000e */
[----:B------:R-:W-:Y:S01]  /*9be0*/  FMUL R3, R44, R154 ;  /* 0x0000009a2c037220 */ /* 0x000fe20000400000 */
[----:B------:R-:W-:Y:S01]  /*9bf0*/  @P4 IMAD.MOV.U32 R7, RZ, RZ, R15 ;  /* 0x000000ffff074224 */ /* 0x000fe200078e000f */
[----:B------:R-:W-:Y:S02]  /*9c00*/  F2FP.TF32.F32.PACK_B R73, R73 ;  /* 0x00000049ff49723e */ /* 0x000fe400024050ff */
[----:B------:R-:W-:-:S02]  /*9c10*/  F2FP.TF32.F32.PACK_B R75, R75 ;  /* 0x0000004bff4b723e */ /* 0x000fc400024050ff */
[----:B------:R0:W-:Y:S01]  /*9c20*/  @P4 STG.E desc[UR36][R6.64+0x64], R39 ;  /* 0x0000642706004986 */ /* 0x0001e2000c101924 */
[C---:B------:R-:W-:Y:S02]  /*9c30*/  ISETP.GT.AND P4, PT, R0.reuse, 0x21, P2 ;  /* 0x000000210000780c */ /* 0x040fe40001784270 */
[----:B------:R-:W-:Y:S01]  /*9c40*/  F2FP.TF32.F32.PACK_B R3, R3 ;  /* 0x00000003ff03723e */ /* 0x000fe200024050ff */
[----:B------:R1:W-:Y:S01]  /*9c50*/  @P5 STG.E desc[UR36][R4.64+0x80], R9 ;  /* 0x0000800904005986 */ /* 0x0003e2000c101924 */
[C---:B------:R-:W-:Y:S02]  /*9c60*/  ISETP.GT.AND P5, PT, R0.reuse, 0x28, P1 ;  /* 0x000000280000780c */ /* 0x040fe40000fa4270 */
[----:B------:R-:W-:Y:S01]  /*9c70*/  F2FP.TF32.F32.PACK_B R77, R77 ;  /* 0x0000004dff4d723e */ /* 0x000fe200024050ff */
[----:B------:R-:W-:Y:S01]  /*9c80*/  @P3 STG.E desc[UR36][R4.64+0x84], R41 ;  /* 0x0000842904003986 */ /* 0x000fe2000c101924 */
[----:B------:R-:W-:Y:S02]  /*9c90*/  ISETP.GT.AND P3, PT, R0, 0x29, P1 ;  /* 0x000000290000780c */ /* 0x000fe40000f64270 */
[----:B------:R-:W-:Y:S01]  /*9ca0*/  F2FP.TF32.F32.PACK_B R79, R79 ;  /* 0x0000004fff4f723e */ /* 0x000fe200024050ff */
[----:B0-----:R-:W-:Y:S01]  /*9cb0*/  @P0 IMAD.MOV.U32 R6, RZ, RZ, R14 ;  /* 0x000000ffff060224 */ /* 0x001fe200078e000e */
[----:B------:R-:W-:Y:S01]  /*9cc0*/  F2FP.TF32.F32.PACK_B R13, R13 ;  /* 0x0000000dff0d723e */ /* 0x000fe200024050ff */
[----:B------:R-:W-:Y:S01]  /*9cd0*/  @P0 IMAD.MOV.U32 R7, RZ, RZ, R15 ;  /* 0x000000ffff070224 */ /* 0x000fe200078e000f */
[----:B------:R-:W-:Y:S01]  /*9ce0*/  F2FP.TF32.F32.PACK_B R81, R81 ;  /* 0x00000051ff51723e */ /* 0x000fe200024050ff */
[----:B-1----:R-:W-:Y:S01]  /*9cf0*/  FMUL R9, R46, R154 ;  /* 0x0000009a2e097220 */ /* 0x002fe20000400000 */
[----:B------:R-:W-:-:S02]  /*9d00*/  F2FP.TF32.F32.PACK_B R83, R83 ;  /* 0x00000053ff53723e */ /* 0x000fc400024050ff */
[----:B------:R0:W-:Y:S01]  /*9d10*/  @P0 STG.E desc[UR36][R6.64+0x80], R11 ;  /* 0x0000800b06000986 */ /* 0x0001e2000c101924 */
[----:B------:R-:W-:Y:S02]  /*9d20*/  ISETP.GT.AND P0, PT, R0, 0x28, P2 ;  /* 0x000000280000780c */ /* 0x000fe40001704270 */
[----:B------:R-:W-:Y:S02]  /*9d30*/  F2FP.TF32.F32.PACK_B R9, R9 ;  /* 0x00000009ff09723e */ /* 0x000fe400024050ff */
[----:B------:R-:W-:Y:S02]  /*9d40*/  F2FP.TF32.F32.PACK_B R21, R21 ;  /* 0x00000015ff15723e */ /* 0x000fe400024050ff */
[----:B------:R-:W-:Y:S02]  /*9d50*/  F2FP.TF32.F32.PACK_B R85, R85 ;  /* 0x00000055ff55723e */ /* 0x000fe400024050ff */
[----:B------:R-:W-:Y:S01]  /*9d60*/  F2FP.TF32.F32.PACK_B R87, R87 ;  /* 0x00000057ff57723e */ /* 0x000fe200024050ff */
[----:B0-----:R-:W-:-:S02]  /*9d70*/  @P4 IMAD.MOV.U32 R6, RZ, RZ, R14 ;  /* 0x000000ffff064224 */ /* 0x001fc400078e000e */
[----:B------:R-:W-:Y:S01]  /*9d80*/  FMUL R11, R48, R154 ;  /* 0x0000009a300b7220 */ /* 0x000fe20000400000 */
[----:B------:R-:W-:-:S04]  /*9d90*/  @P4 IMAD.MOV.U32 R7, RZ, RZ, R15 ;  /* 0x000000ffff074224 */ /* 0x000fc800078e000f */
[----:B------:R-:W-:Y:S01]  /*9da0*/  F2FP.TF32.F32.PACK_B R11, R11 ;  /* 0x0000000bff0b723e */ /* 0x000fe200024050ff */
[----:B------:R0:W-:Y:S01]  /*9db0*/  @P4 STG.E desc[UR36][R6.64+0x84], R43 ;  /* 0x0000842b06004986 */ /* 0x0001e2000c101924 */
[----:B------:R-:W-:-:S03]  /*9dc0*/  ISETP.GT.AND P4, PT, R0, 0x29, P2 ;  /* 0x000000290000780c */ /* 0x000fc60001784270 */
[----:B------:R1:W-:Y:S01]  /*9dd0*/  @P5 STG.E desc[UR36][R4.64+0xa0], R3 ;  /* 0x0000a00304005986 */ /* 0x0003e2000c101924 */
[----:B------:R-:W-:-:S03]  /*9de0*/  ISETP.GT.AND P5, PT, R0, 0x30, P1 ;  /* 0x000000300000780c */ /* 0x000fc60000fa4270 */
[----:B------:R-:W-:Y:S01]  /*9df0*/  @P3 STG.E desc[UR36][R4.64+0xa4], R45 ;  /* 0x0000a42d04003986 */ /* 0x000fe2000c101924 */
[----:B------:R-:W-:Y:S01]  /*9e00*/  ISETP.GT.AND P3, PT, R0, 0x31, P1 ;  /* 0x000000310000780c */ /* 0x000fe20000f64270 */
[----:B0-----:R-:W-:Y:S02]  /*9e10*/  @P0 IMAD.MOV.U32 R6, RZ, RZ, R14 ;  /* 0x000000ffff060224 */ /* 0x001fe400078e000e */
[----:B------:R-:W-:Y:S02]  /*9e20*/  @P0 IMAD.MOV.U32 R7, RZ, RZ, R15 ;  /* 0x000000ffff070224 */ /* 0x000fe400078e000f */
[----:B-1----:R-:W-:-:S03]  /*9e30*/  FMUL R3, R50, R154 ;  /* 0x0000009a32037220 */ /* 0x002fc60000400000 */
[----:B------:R0:W-:Y:S01]  /*9e40*/  @P0 STG.E desc[UR36][R6.64+0xa0], R9 ;  /* 0x0000a00906000986 */ /* 0x0001e2000c101924 */
[----:B------:R-:W-:Y:S02]  /*9e50*/  ISETP.GT.AND P0, PT, R0, 0x30, P2 ;  /* 0x000000300000780c */ /* 0x000fe40001704270 */
[----:B------:R-:W-:Y:S01]  /*9e60*/  F2FP.TF32.F32.PACK_B R3, R3 ;  /* 0x00000003ff03723e */ /* 0x000fe200024050ff */
[----:B0-----:R-:W-:Y:S02]  /*9e70*/  @P4 IMAD.MOV.U32 R6, RZ, RZ, R14 ;  /* 0x000000ffff064224 */ /* 0x001fe400078e000e */
        /* <DEDUP_REMOVED lines=69> */
[----:B------:R-:W-:Y:S01]  /*a2d0*/  @P3 STG.E desc[UR36][R4.64+0x144], R65 ;  /* 0x0001444104003986 */ /* 0x000fe2000c101924 */
[----:B------:R-:W-:-:S03]  /*a2e0*/  ISETP.GT.AND P3, PT, R0, 0x59, P1 ;  /* 0x000000590000780c */ /* 0x000fc60000f64270 */
[----:B------:R1:W-:Y:S01]  /*a2f0*/  @P5 STG.E desc[UR36][R4.64+0x140], R9 ;  /* 0x0001400904005986 */ /* 0x0003e2000c101924 */
[----:B------:R-:W-:Y:S01]  /*a300*/  ISETP.GT.AND P5, PT, R0, 0x58, P1 ;  /* 0x000000580000780c */ /* 0x000fe20000fa4270 */
[----:B0-----:R-:W-:Y:S02]  /*a310*/  @P0 IMAD.MOV.U32 R6, RZ, RZ, R14 ;  /* 0x000000ffff060224 */ /* 0x001fe400078e000e */
[----:B------:R-:W-:-:S05]  /*a320*/  @P0 IMAD.MOV.U32 R7, RZ, RZ, R15 ;  /* 0x000000ffff070224 */ /* 0x000fca00078e000f */
[----:B------:R0:W-:Y:S01]  /*a330*/  @P0 STG.E desc[UR36][R6.64+0x140], R11 ;  /* 0x0001400b06000986 */ /* 0x0001e2000c101924 */
[----:B------:R-:W-:Y:S01]  /*a340*/  ISETP.GT.AND P0, PT, R0, 0x58, P2 ;  /* 0x000000580000780c */ /* 0x000fe20001704270 */
[----:B-1----:R-:W-:-:S05]  /*a350*/  FMUL R9, R70, R154 ;  /* 0x0000009a46097220 */ /* 0x002fca0000400000 */
        /* <DEDUP_REMOVED lines=50> */
[----:B------:R-:W-:-:S05]  /*a680*/  @P4 IMAD.MOV.U32 R7, RZ, RZ, R15 ;  /* 0x000000ffff074224 */ /* 0x000fca00078e000f */
[----:B------:R0:W-:Y:S01]  /*a690*/  @P4 STG.E desc[UR36][R6.64+0x1a4], R79 ;  /* 0x0001a44f06004986 */ /* 0x0001e2000c101924 */
[----:B------:R-:W-:-:S03]  /*a6a0*/  ISETP.GT.AND P4, PT, R0, 0x71, P2 ;  /* 0x000000710000780c */ /* 0x000fc60001784270 */
[----:B------:R-:W-:Y:S01]  /*a6b0*/  @P3 STG.E desc[UR36][R4.64+0x1c0], R13 ;  /* 0x0001c00d04003986 */ /* 0x000fe2000c101924 */
[C---:B------:R-:W-:Y:S02]  /*a6c0*/  ISETP.GT.AND P3, PT, R0.reuse, 0x78, P1 ;  /* 0x000000780000780c */ /* 0x040fe40000f64270 */
[C---:B------:R-:W-:Y:S01]  /*a6d0*/  ISETP.GT.AND P1, PT, R0.reuse, 0x79, P1 ;  /* 0x000000790000780c */ /* 0x040fe20000f24270 */
[----:B------:R-:W-:Y:S01]  /*a6e0*/  @P5 STG.E desc[UR36][R4.64+0x1c4], R81 ;  /* 0x0001c45104005986 */ /* 0x000fe2000c101924 */
[C---:B------:R-:W-:Y:S02]  /*a6f0*/  ISETP.GT.AND P5, PT, R0.reuse, 0x78, P2 ;  /* 0x000000780000780c */ /* 0x040fe400017a4270 */
[----:B------:R-:W-:Y:S01]  /*a700*/  ISETP.GT.AND P2, PT, R0, 0x79, P2 ;  /* 0x000000790000780c */ /* 0x000fe20001744270 */
[----:B0-----:R-:W-:Y:S02]  /*a710*/  @P0 IMAD.MOV.U32 R6, RZ, RZ, R14 ;  /* 0x000000ffff060224 */ /* 0x001fe400078e000e */
[----:B------:R-:W-:-:S05]  /*a720*/  @P0 IMAD.MOV.U32 R7, RZ, RZ, R15 ;  /* 0x000000ffff070224 */ /* 0x000fca00078e000f */
[----:B------:R0:W-:Y:S02]  /*a730*/  @P0 STG.E desc[UR36][R6.64+0x1c0], R3 ;  /* 0x0001c00306000986 */ /* 0x0001e4000c101924 */
[----:B0-----:R-:W-:Y:S02]  /*a740*/  @P4 IMAD.MOV.U32 R6, RZ, RZ, R14 ;  /* 0x000000ffff064224 */ /* 0x001fe400078e000e */
[----:B------:R-:W-:-:S05]  /*a750*/  @P4 IMAD.MOV.U32 R7, RZ, RZ, R15 ;  /* 0x000000ffff074224 */ /* 0x000fca00078e000f */
[----:B------:R-:W-:Y:S04]  /*a760*/  @P4 STG.E desc[UR36][R6.64+0x1c4], R83 ;  /* 0x0001c45306004986 */ /* 0x000fe8000c101924 */
[----:B------:R-:W-:Y:S04]  /*a770*/  @P3 STG.E desc[UR36][R4.64+0x1e0], R21 ;  /* 0x0001e01504003986 */ /* 0x000fe8000c101924 */
[----:B------:R0:W-:Y:S02]  /*a780*/  @P1 STG.E desc[UR36][R4.64+0x1e4], R85 ;  /* 0x0001e45504001986 */ /* 0x0001e4000c101924 */
[----:B0-----:R-:W-:-:S02]  /*a790*/  @P5 IMAD.MOV.U32 R4, RZ, RZ, R14 ;  /* 0x000000ffff045224 */ /* 0x001fc400078e000e */
[----:B------:R-:W-:-:S05]  /*a7a0*/  @P5 IMAD.MOV.U32 R5, RZ, RZ, R15 ;  /* 0x000000ffff055224 */ /* 0x000fca00078e000f */
[----:B------:R0:W-:Y:S04]  /*a7b0*/  @P5 STG.E desc[UR36][R4.64+0x1e0], R9 ;  /* 0x0001e00904005986 */ /* 0x0001e8000c101924 */
[----:B------:R0:W-:Y:S02]  /*a7c0*/  @P2 STG.E desc[UR36][R14.64+0x1e4], R87 ;  /* 0x0001e4570e002986 */ /* 0x0001e4000c101924 */
.L_x_280:
[----:B------:R-:W-:Y:S05]  /*a7d0*/  BSYNC B0 ;  /* 0x0000000000007941 */ /* 0x000fea0003800000 */
.L_x_28:
[----:B------:R-:W-:Y:S01]  /*a7e0*/  ULDC UR4, c[0x0][0xc] ;  /* 0x0000030000047ab9 */ /* 0x000fe20000000800 */
[----:B------:R-:W-:Y:S01]  /*a7f0*/  ULDC UR5, c[0x0][0x10] ;  /* 0x0000040000057ab9 */ /* 0x000fe20000000800 */
[----:B---3--:R-:W3:Y:S01]  /*a800*/  LDC R3, c[0x0][0x14] ;  /* 0x00000500ff037b82 */ /* 0x008ee20000000800 */
[----:B------:R-:W-:Y:S01]  /*a810*/  UIMAD.WIDE.U32 UR4, UR4, UR5, URZ ;  /* 0x00000005040472a5 */ /* 0x000fe2000f8e003f */
[----:B------:R-:W-:Y:S01]  /*a820*/  PRMT R0, RZ, 0x7610, R0 ;  /* 0x00007610ff007816 */ /* 0x000fe20000000000 */
[----:B------:R-:W-:Y:S02]  /*a830*/  IMAD.MOV.U32 R153, RZ, RZ, -0x1 ;  /* 0xffffffffff997424 */ /* 0x000fe400078e00ff */
[----:B------:R-:W-:Y:S02]  /*a840*/  IMAD.MOV.U32 R23, RZ, RZ, -0x1 ;  /* 0xffffffffff177424 */ /* 0x000fe400078e00ff */
[----:B---3--:R-:W-:-:S04]  /*a850*/  IMAD.WIDE.U32 R16, R3, UR4, R16 ;  /* 0x0000000403107c25 */ /* 0x008fc8000f8e0010 */
[----:B------:R-:W-:Y:S01]  /*a860*/  IMAD R3, R3, UR5, RZ ;  /* 0x0000000503037c24 */ /* 0x000fe2000f8e02ff */
[----:B------:R-:W-:Y:S02]  /*a870*/  ULDC.64 UR4, c[0x0][0x650] ;  /* 0x0001940000047ab9 */ /* 0x000fe40000000a00 */
[----:B------:R-:W-:Y:S01]  /*a880*/  ISETP.GE.U32.AND P0, PT, R16, UR4, PT ;  /* 0x0000000410007c0c */ /* 0x000fe2000bf06070 */
[----:B------:R-:W-:-:S05]  /*a890*/  IMAD.IADD R17, R17, 0x1, R3 ;  /* 0x0000000111117824 */ /* 0x000fca00078e0203 */
[----:B------:R-:W-:-:S13]  /*a8a0*/  ISETP.GE.U32.AND.EX P0, PT, R17, UR5, PT, P0 ;  /* 0x0000000511007c0c */ /* 0x000fda000bf06100 */
[----:B------:R-:W-:Y:S05]  /*a8b0*/  @P0 BRA `(.L_x_281) ;  /* 0x0000000400640947 */ /* 0x000fea0003800000 */
[----:B------:R-:W3:Y:S01]  /*a8c0*/  S2R R12, SR_CTAID.X ;  /* 0x00000000000c7919 */ /* 0x000ee20000002500 */
[----:B0-2---:R-:W0:Y:S01]  /*a8d0*/  LDC.64 R10, c[0x0][0x628] ;  /* 0x00018a00ff0a7b82 */ /* 0x005e220000000a00 */
[----:B------:R-:W-:Y:S01]  /*a8e0*/  ULDC UR4, c[0x0][0x150] ;  /* 0x0000540000047ab9 */ /* 0x000fe20000000800 */
[----:B------:R-:W-:Y:S01]  /*a8f0*/  IMAD.MOV.U32 R8, RZ, RZ, R16 ;  /* 0x000000ffff087224 */ /* 0x000fe200078e0010 */
[----:B------:R-:W2:Y:S01]  /*a900*/  S2R R24, SR_CTAID.Y ;  /* 0x0000000000187919 */ /* 0x000ea20000002600 */
[----:B------:R-:W-:-:S04]  /*a910*/  IMAD.MOV.U32 R9, RZ, RZ, R17 ;  /* 0x000000ffff097224 */ /* 0x000fc800078e0011 */
[----:B------:R-:W1:Y:S08]  /*a920*/  LDC R21, c[0x0][0x144] ;  /* 0x00005100ff157b82 */ /* 0x000e700000000800 */
[----:B------:R-:W1:Y:S08]  /*a930*/  LDC R0, c[0x0][0x630] ;  /* 0x00018c00ff007b82 */ /* 0x000e700000000800 */
[----:B------:R-:W1:Y:S01]  /*a940*/  LDC.64 R14, c[0x0][0x620] ;  /* 0x00018800ff0e7b82 */ /* 0x000e620000000a00 */
[----:B0-----:R-:W-:-:S04]  /*a950*/  ISETP.NE.U32.AND P0, PT, R10, RZ, PT ;  /* 0x000000ff0a00720c */ /* 0x001fc80003f05070 */
[----:B------:R-:W-:Y:S02]  /*a960*/  ISETP.NE.AND.EX P0, PT, R11, RZ, PT, P0 ;  /* 0x000000ff0b00720c */ /* 0x000fe40003f05300 */
[----:B---3--:R-:W-:-:S05]  /*a970*/  I2FP.F32.U32 R3, R12 ;  /* 0x0000000c00037245 */ /* 0x008fca0000201000 */
[----:B------:R-:W-:-:S04]  /*a980*/  FMUL R3, R3, UR4 ;  /* 0x0000000403037c20 */ /* 0x000fc80008400000 */
[----:B------:R0:W3:Y:S02]  /*a990*/  F2I.U32.TRUNC.NTZ R20, R3 ;  /* 0x0000000300147305 */ /* 0x0000e4000020f000 */
[----:B--2---:R-:W-:Y:S05]  /*a9a0*/  @!P0 BRA `(.L_x_282) ;  /* 0x0000000000288947 */ /* 0x004fea0003800000 */
[----:B0-----:R-:W0:Y:S02]  /*a9b0*/  LDC R3, c[0x0][0x634] ;  /* 0x00018d00ff037b82 */ /* 0x001e240000000800 */
        /* <DEDUP_REMOVED lines=9> */
.L_x_282:
[----:B------:R-:W2:Y:S01]  /*aa50*/  LDC.64 R28, c[0x0][0x640] ;  /* 0x00019000ff1c7b82 */ /* 0x000ea20000000a00 */
[-CC-:B-1----:R-:W-:Y:S01]  /*aa60*/  SHF.R.U64 R23, R8, R0.reuse, R9.reuse ;  /* 0x0000000008177219 */ /* 0x182fe20000001209 */
[----:B---3--:R-:W-:Y:S01]  /*aa70*/  IMAD.MOV R20, RZ, RZ, -R20 ;  /* 0x000000ffff147224 */ /* 0x008fe200078e0a14 */
[----:B------:R-:W-:Y:S01]  /*aa80*/  SHF.R.U32.HI R0, RZ, R0, R9 ;  /* 0x00000000ff007219 */ /* 0x000fe20000011609 */
[----:B------:R-:W-:Y:S01]  /*aa90*/  ULDC UR4, c[0x0][0x154] ;  /* 0x0000550000047ab9 */ /* 0x000fe20000000800 */
[----:B0-----:R-:W-:Y:S01]  /*aaa0*/  IADD3 R3, P0, RZ, -R23, RZ ;  /* 0x80000017ff037210 */ /* 0x001fe20007f1e0ff */
[----:B------:R-:W-:Y:S02]  /*aab0*/  IMAD R21, R21, R20, R12 ;  /* 0x0000001415157224 */ /* 0x000fe400078e020c */
[----:B------:R-:W0:Y:S01]  /*aac0*/  LDC R6, c[0x0][0x618] ;  /* 0x00018600ff067b82 */ /* 0x000e220000000800 */
[----:B------:R-:W-:Y:S02]  /*aad0*/  IMAD.MOV.U32 R7, RZ, RZ, 0x1 ;  /* 0x00000001ff077424 */ /* 0x000fe400078e00ff */
[----:B------:R-:W-:-:S04]  /*aae0*/  IMAD.X R5, RZ, RZ, ~R0, P0 ;  /* 0x000000ffff057224 */ /* 0x000fc800000e0e00 */
[-C--:B------:R-:W-:Y:S01]  /*aaf0*/  IMAD R0, R5, R14.reuse, RZ ;  /* 0x0000000e05007224 */ /* 0x080fe200078e02ff */
[----:B------:R-:W1:Y:S01]  /*ab00*/  LDC R8, c[0x0][0x608] ;  /* 0x00018200ff087b82 */ /* 0x000e620000000800 */
[----:B------:R-:W-:-:S04]  /*ab10*/  IMAD.WIDE.U32 R4, R3, R14, R16 ;  /* 0x0000000e03047225 */ /* 0x000fc800078e0010 */
[----:B------:R-:W-:Y:S01]  /*ab20*/  IMAD R3, R3, R15, R0 ;  /* 0x0000000f03037224 */ /* 0x000fe200078e0200 */
[----:B------:R-:W-:Y:S02]  /*ab30*/  I2FP.F32.U32 R0, R24 ;  /* 0x0000001800007245 */ /* 0x000fe40000201000 */
[----:B------:R-:W3:Y:S01]  /*ab40*/  LDC R26, c[0x0][0x658] ;  /* 0x00019600ff1a7b82 */ /* 0x000ee20000000800 */
[----:B------:R-:W-:Y:S01]  /*ab50*/  IMAD.IADD R3, R5, 0x1, R3 ;  /* 0x0000000105037824 */ /* 0x000fe200078e0203 */
[----:B--2---:R-:W-:Y:S01]  /*ab60*/  ISETP.NE.U32.AND P0, PT, R28, RZ, PT ;  /* 0x000000ff1c00720c */ /* 0x004fe20003f05070 */
[----:B------:R-:W-:Y:S01]  /*ab70*/  FMUL R0, R0, UR4 ;  /* 0x0000000400007c20 */ /* 0x000fe20008400000 */
[----:B------:R-:W-:Y:S02]  /*ab80*/  IMAD.MOV.U32 R5, RZ, RZ, -0x1 ;  /* 0xffffffffff057424 */ /* 0x000fe400078e00ff */
[----:B------:R-:W-:Y:S01]  /*ab90*/  ISETP.NE.AND.EX P0, PT, R29, RZ, PT, P0 ;  /* 0x000000ff1d00720c */ /* 0x000fe20003f05300 */
[----:B------:R2:W2:Y:S01]  /*aba0*/  F2I.U32.TRUNC.NTZ R13, R0 ;  /* 0x00000000000d7305 */ /* 0x0004a2000020f000 */
[----:B------:R-:W2:Y:S01]  /*abb0*/  LDC R15, c[0x0][0x148] ;  /* 0x00005200ff0f7b82 */ /* 0x000ea20000000800 */
[----:B0-----:R-:W-:-:S02]  /*abc0*/  SHF.R.U64 R12, R4, R6, R3 ;  /* 0x00000006040c7219 */ /* 0x001fc40000001203 */
[----:B------:R-:W-:-:S05]  /*abd0*/  SHF.R.U32.HI R3, RZ, R6, R3 ;  /* 0x00000006ff037219 */ /* 0x000fca0000011603 */
[----:B------:R-:W0:Y:S01]  /*abe0*/  LDC R20, c[0x0][0x600] ;  /* 0x00018000ff147b82 */ /* 0x000e220000000800 */
[-CC-:B-1----:R-:W-:Y:S02]  /*abf0*/  SHF.R.U64 R10, R12, R8.reuse, R3.reuse ;  /* 0x000000080c0a7219 */ /* 0x182fe40000001203 */
[----:B------:R-:W-:-:S05]  /*ac00*/  SHF.R.U32.HI R3, RZ, R8, R3 ;  /* 0x00000008ff037219 */ /* 0x000fca0000011603 */
[----:B------:R-:W1:Y:S01]  /*ac10*/  LDC R27, c[0x0][0x648] ;  /* 0x00019200ff1b7b82 */ /* 0x000e620000000800 */
[-C--:B---3--:R-:W-:Y:S02]  /*ac20*/  SHF.L.U32 R4, R5, R26.reuse, RZ ;  /* 0x0000001a05047219 */ /* 0x088fe400000006ff */
[--C-:B------:R-:W-:Y:S02]  /*ac30*/  SHF.R.U64 R14, R10, R26, R3.reuse ;  /* 0x0000001a0a0e7219 */ /* 0x100fe40000001203 */
[----:B------:R-:W-:Y:S02]  /*ac40*/  LOP3.LUT R25, RZ, R4, RZ, 0x33, !PT ;  /* 0x00000004ff197212 */ /* 0x000fe400078e33ff */
[-C--:B------:R-:W-:Y:S01]  /*ac50*/  SHF.R.U32.HI R5, RZ, R26.reuse, R3 ;  /* 0x0000001aff057219 */ /* 0x080fe20000011603 */
[----:B------:R-:W3:Y:S01]  /*ac60*/  LDC R30, c[0x0][0x638] ;  /* 0x00018e00ff1e7b82 */ /* 0x000ee20000000800 */
[----:B------:R-:W-:Y:S01]  /*ac70*/  SHF.L.U32 R152, R7, R26, RZ ;  /* 0x0000001a07987219 */ /* 0x000fe200000006ff */
[----:B------:R-:W-:-:S06]  /*ac80*/  IMAD.MOV.U32 R4, RZ, RZ, R14 ;  /* 0x000000ffff047224 */ /* 0x000fcc00078e000e */
[----:B------:R-:W0:Y:S01]  /*ac90*/  LDC R31, c[0x0][0x610] ;  /* 0x00018400ff1f7b82 */ /* 0x000e220000000800 */
[----:B------:R-:W-:Y:S05]  /*aca0*/  @!P0 BRA `(.L_x_283) ;  /* 0x0000000000288947 */ /* 0x000fea0003800000 */
[----:B------:R-:W4:Y:S02]  /*acb0*/  LDC R3, c[0x0][0x64c] ;  /* 0x00019300ff037b82 */ /* 0x000f240000000800 */
[----:B----4-:R-:W-:-:S05]  /*acc0*/  IADD3 R3, P0, R14, R3, RZ ;  /* 0x000000030e037210 */ /* 0x010fca0007f1e0ff */
        /* <DEDUP_REMOVED lines=8> */
.L_x_283:
[----:B------:R-:W-:Y:S01]  /*ad50*/  ISETP.NE.AND P0, PT, R2, 0x1, PT ;  /* 0x000000010200780c */ /* 0x000fe20003f05270 */
[----:B0-----:R-:W-:Y:S01]  /*ad60*/  VIADD R7, R20, 0xffffffff ;  /* 0xffffffff14077836 */ /* 0x001fe20000000000 */
[----:B-12---:R-:W-:Y:S01]  /*ad70*/  SHF.R.U64 R0, R4, R27, R5 ;  /* 0x0000001b04007219 */ /* 0x006fe20000001205 */
[----:B------:R-:W-:Y:S01]  /*ad80*/  IMAD.MOV R13, RZ, RZ, -R13 ;  /* 0x000000ffff0d7224 */ /* 0x000fe200078e0a0d */
[----:B------:R-:W-:Y:S01]  /*ad90*/  LOP3.LUT R5, R10, R25, RZ, 0xc0, !PT ;  /* 0x000000190a057212 */ /* 0x000fe200078ec0ff */
[----:B------:R-:W-:Y:S02]  /*ada0*/  IMAD.MOV.U32 R4, RZ, RZ, 0x1 ;  /* 0x00000001ff047424 */ /* 0x000fe400078e00ff */
[----:B------:R-:W-:Y:S02]  /*adb0*/  IMAD.MOV R3, RZ, RZ, -R0 ;  /* 0x000000ffff037224 */ /* 0x000fe400078e0a00 */
[----:B------:R-:W-:Y:S01]  /*adc0*/  IMAD R152, R152, R0, R5 ;  /* 0x0000000098987224 */ /* 0x000fe200078e0205 */
[----:B------:R-:W-:Y:S01]  /*add0*/  LOP3.LUT R5, R12, R7, RZ, 0xc0, !PT ;  /* 0x000000070c057212 */ /* 0x000fe200078ec0ff */
[----:B---3--:R-:W-:-:S02]  /*ade0*/  IMAD R0, R3, R30, R14 ;  /* 0x0000001e03007224 */ /* 0x008fc400078e020e */
[----:B------:R-:W-:Y:S02]  /*adf0*/  @P0 IMAD R21, R15, R13, R24 ;  /* 0x0000000d0f150224 */ /* 0x000fe400078e0218 */
[----:B------:R-:W-:Y:S01]  /*ae00*/  IMAD R3, R0, R20, R5 ;  /* 0x0000001400037224 */ /* 0x000fe200078e0205 */
[----:B------:R-:W-:Y:S01]  /*ae10*/  PRMT R0, R4, 0x7610, R0 ;  /* 0x0000761004007816 */ /* 0x000fe20000000000 */
[----:B------:R-:W-:-:S05]  /*ae20*/  IMAD R152, R152, R31, R21 ;  /* 0x0000001f98987224 */ /* 0x000fca00078e0215 */
[----:B------:R-:W-:Y:S02]  /*ae30*/  SEL R153, R3, R152, !P0 ;  /* 0x0000009803997207 */ /* 0x000fe40004000000 */
[----:B------:R-:W-:-:S07]  /*ae40*/  SEL R152, R152, R3, !P0 ;  /* 0x0000000398987207 */ /* 0x000fce0004000000 */
.L_x_281:
[----:B------:R-:W-:-:S13]  /*ae50*/  LOP3.LUT P0, RZ, R0, 0xff, RZ, 0xc0, !PT ;  /* 0x000000ff00ff7812 */ /* 0x000fda000780c0ff */
[----:B------:R-:W-:Y:S05]  /*ae60*/  @P0 BRA `(.L_x_284) ;  /* 0xffffff6000480947 */ /* 0x000fea000383ffff */
[----:B------:R-:W-:Y:S05]  /*ae70*/  EXIT ;  /* 0x000000000000794d */ /* 0x000fea0003800000 */
.L_x_3:
[----:B0-----:R-:W-:Y:S01]  /*ae80*/  ULDC.64 UR4, c[0x0][0x650] ;  /* 0x0001940000047ab9 */ /* 0x001fe20000000a00 */
        /* <DEDUP_REMOVED lines=25> */
.L_x_286:
[--C-:B------:R-:W-:Y:S01]  /*b020*/  SHF.R.U64 R12, R10, R14, R11.reuse ;  /* 0x0000000e0a0c7219 */ /* 0x100fe2000000120b */
[----:B------:R-:W0:Y:S01]  /*b030*/  LDC R22, c[0x0][0x618] ;  /* 0x00018600ff167b82 */ /* 0x000e220000000800 */
[----:B------:R-:W-:Y:S01]  /*b040*/  I2FP.F32.U32 R6, R4 ;  /* 0x0000000400067245 */ /* 0x000fe20000201000 */
[----:B------:R-:W-:Y:S01]  /*b050*/  ULDC UR4, c[0x0][0x150] ;  /* 0x0000540000047ab9 */ /* 0x000fe20000000800 */
[----:B------:R-:W-:Y:S02]  /*b060*/  SHF.R.U32.HI R5, RZ, R14, R11 ;  /* 0x0000000eff057219 */ /* 0x000fe4000001160b */
[----:B------:R-:W-:Y:S01]  /*b070*/  IADD3 R9, P0, RZ, -R12, RZ ;  /* 0x8000000cff097210 */ /* 0x000fe20007f1e0ff */
[----:B------:R-:W-:Y:S01]  /*b080*/  FMUL R11, R6, UR4 ;  /* 0x00000004060b7c20 */ /* 0x000fe20008400000 */
[----:B------:R-:W-:Y:S01]  /*b090*/  ULDC UR4, c[0x0][0x154] ;  /* 0x0000550000047ab9 */ /* 0x000fe20000000800 */
[----:B------:R-:W1:Y:S02]  /*b0a0*/  LDC.64 R24, c[0x0][0x640] ;  /* 0x00019000ff187b82 */ /* 0x000e640000000a00 */
[----:B------:R-:W-:-:S02]  /*b0b0*/  IMAD.X R5, RZ, RZ, ~R5, P0 ;  /* 0x000000ffff057224 */ /* 0x000fc400000e0e05 */
[----:B------:R-:W2:Y:S01]  /*b0c0*/  F2I.U32.TRUNC.NTZ R11, R11 ;  /* 0x0000000b000b7305 */ /* 0x000ea2000020f000 */
[----:B------:R-:W-:-:S03]  /*b0d0*/  IMAD.WIDE.U32 R6, R9, R20, R16 ;  /* 0x0000001409067225 */ /* 0x000fc600078e0010 */
[----:B------:R-:W3:Y:S01]  /*b0e0*/  LDC R13, c[0x0][0x144] ;  /* 0x00005100ff0d7b82 */ /* 0x000ee20000000800 */
[----:B------:R-:W-:-:S04]  /*b0f0*/  IMAD R8, R5, R20, RZ ;  /* 0x0000001405087224 */ /* 0x000fc800078e02ff */
[----:B------:R-:W-:Y:S02]  /*b100*/  IMAD R5, R9, R21, R8 ;  /* 0x0000001509057224 */ /* 0x000fe400078e0208 */
[----:B------:R-:W-:Y:S01]  /*b110*/  IMAD.MOV.U32 R8, RZ, RZ, -0x1 ;  /* 0xffffffffff087424 */ /* 0x000fe200078e00ff */
[----:B------:R-:W4:Y:S01]  /*b120*/  LDC R14, c[0x0][0x608] ;  /* 0x00018200ff0e7b82 */ /* 0x000f220000000800 */
[----:B------:R-:W-:Y:S01]  /*b130*/  IMAD.IADD R5, R7, 0x1, R5 ;  /* 0x0000000107057824 */ /* 0x000fe200078e0205 */
[----:B------:R-:W-:-:S04]  /*b140*/  I2FP.F32.U32 R7, R3 ;  /* 0x0000000300077245 */ /* 0x000fc80000201000 */
[-C--:B0-----:R-:W-:Y:S01]  /*b150*/  SHF.R.U64 R10, R6, R22.reuse, R5 ;  /* 0x00000016060a7219 */ /* 0x081fe20000001205 */
[----:B--2---:R-:W-:Y:S01]  /*b160*/  IMAD.MOV R6, RZ, RZ, -R11 ;  /* 0x000000ffff067224 */ /* 0x004fe200078e0a0b */
[----:B------:R-:W0:Y:S01]  /*b170*/  LDC R9, c[0x0][0x658] ;  /* 0x00019600ff097b82 */ /* 0x000e220000000800 */
[----:B-1----:R-:W-:Y:S01]  /*b180*/  ISETP.NE.U32.AND P0, PT, R24, RZ, PT ;  /* 0x000000ff1800720c */ /* 0x002fe20003f05070 */
[----:B------:R-:W-:Y:S01]  /*b190*/  FMUL R7, R7, UR4 ;  /* 0x0000000407077c20 */ /* 0x000fe20008400000 */
[----:B------:R-:W-:Y:S02]  /*b1a0*/  SHF.R.U32.HI R5, RZ, R22, R5 ;  /* 0x00000016ff057219 */ /* 0x000fe40000011605 */
[----:B------:R-:W-:-:S03]  /*b1b0*/  ISETP.NE.AND.EX P0, PT, R25, RZ, PT, P0 ;  /* 0x000000ff1900720c */ /* 0x000fc60003f05300 */
[----:B------:R-:W1:Y:S01]  /*b1c0*/  LDC R20, c[0x0][0x148] ;  /* 0x00005200ff147b82 */ /* 0x000e620000000800 */
[----:B---3--:R-:W-:Y:S02]  /*b1d0*/  IMAD R23, R13, R6, R4 ;  /* 0x000000060d177224 */ /* 0x008fe400078e0204 */
[----:B------:R-:W-:-:S05]  /*b1e0*/  IMAD.MOV.U32 R6, RZ, RZ, 0x1 ;  /* 0x00000001ff067424 */ /* 0x000fca00078e00ff */
[----:B------:R-:W2:Y:S01]  /*b1f0*/  LDC R21, c[0x0][0x600] ;  /* 0x00018000ff157b82 */ /* 0x000ea20000000800 */
[-CC-:B----4-:R-:W-:Y:S02]  /*b200*/  SHF.R.U64 R13, R10, R14.reuse, R5.reuse ;  /* 0x0000000e0a0d7219 */ /* 0x190fe40000001205 */
[----:B------:R-:W-:Y:S02]  /*b210*/  SHF.R.U32.HI R4, RZ, R14, R5 ;  /* 0x0000000eff047219 */ /* 0x000fe40000011605 */
[----:B------:R3:W4:Y:S03]  /*b220*/  F2I.U32.TRUNC.NTZ R14, R7 ;  /* 0x00000007000e7305 */ /* 0x000726000020f000 */
[----:B------:R-:W1:Y:S01]  /*b230*/  LDC R26, c[0x0][0x648] ;  /* 0x00019200ff1a7b82 */ /* 0x000e620000000800 */
[-C--:B0-----:R-:W-:Y:S02]  /*b240*/  SHF.R.U64 R15, R13, R9.reuse, R4 ;  /* 0x000000090d0f7219 */ /* 0x081fe40000001204 */
[----:B------:R-:W-:-:S02]  /*b250*/  SHF.L.U32 R8, R8, R9, RZ ;  /* 0x0000000908087219 */ /* 0x000fc400000006ff */
[-C--:B------:R-:W-:Y:S01]  /*b260*/  SHF.R.U32.HI R5, RZ, R9.reuse, R4 ;  /* 0x00000009ff057219 */ /* 0x080fe20000011604 */
[----:B------:R-:W-:Y:S01]  /*b270*/  IMAD.MOV.U32 R4, RZ, RZ, R15 ;  /* 0x000000ffff047224 */ /* 0x000fe200078e000f */
[----:B------:R-:W-:Y:S01]  /*b280*/  SHF.L.U32 R22, R6, R9, RZ ;  /* 0x0000000906167219 */ /* 0x000fe200000006ff */
[----:B------:R-:W0:Y:S01]  /*b290*/  LDC R27, c[0x0][0x638] ;  /* 0x00018e00ff1b7b82 */ /* 0x000e220000000800 */
[----:B------:R-:W-:-:S07]  /*b2a0*/  LOP3.LUT R28, RZ, R8, RZ, 0x33, !PT ;  /* 0x00000008ff1c7212 */ /* 0x000fce00078e33ff */
        /* <DEDUP_REMOVED lines=12> */
.L_x_287:
[----:B------:R-:W-:Y:S01]  /*b370*/  ISETP.NE.AND P0, PT, R2, 0x1, PT ;  /* 0x000000010200780c */ /* 0x000fe20003f05270 */
[----:B--2---:R-:W-:Y:S01]  /*b380*/  VIADD R7, R21, 0xffffffff ;  /* 0xffffffff15077836 */ /* 0x004fe20000000000 */
[----:B-1----:R-:W-:Y:S01]  /*b390*/  SHF.R.U64 R5, R4, R26, R5 ;  /* 0x0000001a04057219 */ /* 0x002fe20000001205 */
[----:B------:R-:W-:Y:S01]  /*b3a0*/  IMAD.MOV R14, RZ, RZ, -R14 ;  /* 0x000000ffff0e7224 */ /* 0x000fe200078e0a0e */
[----:B------:R-:W-:Y:S01]  /*b3b0*/  LOP3.LUT R4, R13, R28, RZ, 0xc0, !PT ;  /* 0x0000001c0d047212 */ /* 0x000fe200078ec0ff */
[----:B------:R-:W-:Y:S01]  /*b3c0*/  IMAD.MOV.U32 R8, RZ, RZ, R12 ;  /* 0x000000ffff087224 */ /* 0x000fe200078e000c */
[----:B------:R-:W-:Y:S01]  /*b3d0*/  LOP3.LUT R10, R10, R7, RZ, 0xc0, !PT ;  /* 0x000000070a0a7212 */ /* 0x000fe200078ec0ff */
[----:B------:R-:W-:Y:S02]  /*b3e0*/  IMAD.MOV R6, RZ, RZ, -R5 ;  /* 0x000000ffff067224 */ /* 0x000fe400078e0a05 */
[----:B------:R-:W-:-:S04]  /*b3f0*/  IMAD R4, R22, R5, R4 ;  /* 0x0000000516047224 */ /* 0x000fc800078e0204 */
[----:B------:R-:W-:Y:S02]  /*b400*/  @P0 IMAD R23, R20, R14, R3 ;  /* 0x0000000e14170224 */ /* 0x000fe400078e0203 */
[----:B0-----:R-:W-:Y:S02]  /*b410*/  IMAD R3, R6, R27, R15 ;  /* 0x0000001b06037224 */ /* 0x001fe400078e020f */
[----:B------:R-:W-:Y:S02]  /*b420*/  IMAD R7, R4, R29, R23 ;  /* 0x0000001d04077224 */ /* 0x000fe400078e0217 */
[----:B------:R-:W-:Y:S02]  /*b430*/  IMAD R4, R3, R21, R10 ;  /* 0x0000001503047224 */ /* 0x000fe400078e020a */
[----:B------:R-:W-:-:S03]  /*b440*/  IMAD.MOV.U32 R6, RZ, RZ, 0x1 ;  /* 0x00000001ff067424 */ /* 0x000fc600078e00ff */
[----:B------:R-:W-:Y:S02]  /*b450*/  SEL R9, R4, R7, !P0 ;  /* 0x0000000704097207 */ /* 0x000fe40004000000 */
[----:B------:R-:W-:-:S07]  /*b460*/  SEL R7, R7, R4, !P0 ;  /* 0x0000000407077207 */ /* 0x000fce0004000000 */
.L_x_285:
[----:B------:R-:W-:-:S08]  /*b470*/  NOP ;  /* 0x0000000000007918 */ /* 0x000fd00000000000 */
[----:B------:R-:W0:-:S00]  /*b480*/  USETMAXREG.DEALLOC.CTAPOOL 0x28 ;  /* 0x00000028000079c8 */ /* 0x000e0000080e0500 */
[----:B0-----:R-:W-:-:S13]  /*b490*/  ISETP.NE.AND P0, PT, R0, RZ, PT ;  /* 0x000000ff0000720c */ /* 0x001fda0003f05270 */
[----:B------:R-:W-:Y:S05]  /*b4a0*/  @P0 EXIT ;  /* 0x000000000000094d */ /* 0x000fea0003800000 */
[----:B------:R-:W-:Y:S01]  /*b4b0*/  LOP3.LUT P0, RZ, R6, 0xff, RZ, 0xc0, !PT ;  /* 0x000000ff06ff7812 */ /* 0x000fe2000780c0ff */
[----:B------:R-:W-:Y:S02]  /*b4c0*/  IMAD.MOV.U32 R0, RZ, RZ, 0x1 ;  /* 0x00000001ff007424 */ /* 0x000fe400078e00ff */
[----:B------:R-:W-:-:S10]  /*b4d0*/  IMAD.MOV.U32 R12, RZ, RZ, RZ ;  /* 0x000000ffff0c7224 */ /* 0x000fd400078e00ff */
[----:B------:R-:W-:Y:S05]  /*b4e0*/  @!P0 BRA `(.L_x_288) ;  /* 0x0000000c00688947 */ /* 0x000fea0003800000 */
[----:B------:R-:W0:Y:S01]  /*b4f0*/  LDC R0, c[0x0][0x28c] ;  /* 0x0000a300ff007b82 */ /* 0x000e220000000800 */
[----:B------:R-:W-:Y:S01]  /*b500*/  ULDC UR5, c[0x0][0x658] ;  /* 0x0001960000057ab9 */ /* 0x000fe20000000800 */
[----:B------:R-:W-:Y:S01]  /*b510*/  UMOV UR7, 0xffffffff ;  /* 0xffffffff00077882 */ /* 0x000fe20000000000 */
[----:B------:R-:W-:Y:S01]  /*b520*/  ULDC UR6, c[0x0][0xc] ;  /* 0x0000030000067ab9 */ /* 0x000fe20000000800 */
[----:B------:R-:W-:Y:S01]  /*b530*/  USHF.L.U32 UR9, UR7, UR5, URZ ;  /* 0x0000000507097299 */ /* 0x000fe2000800063f */
[C---:B------:R-:W-:Y:S01]  /*b540*/  LOP3.LUT P2, RZ, R18.reuse, 0x7f, RZ, 0xc0, !PT ;  /* 0x0000007f12ff7812 */ /* 0x040fe2000784c0ff */
[----:B------:R-:W-:Y:S01]  /*b550*/  UMOV UR8, 0x1 ;  /* 0x0000000100087882 */ /* 0x000fe20000000000 */
[----:B------:R-:W-:Y:S01]  /*b560*/  ULDC UR7, c[0x0][0x10] ;  /* 0x0000040000077ab9 */ /* 0x000fe20000000800 */
[----:B------:R-:W-:Y:S01]  /*b570*/  LOP3.LUT P0, RZ, R18, 0x1f, RZ, 0xc0, !PT ;  /* 0x0000001f12ff7812 */ /* 0x000fe2000780c0ff */
[----:B------:R-:W-:Y:S01]  /*b580*/  UIMAD.WIDE.U32 UR6, UR6, UR7, URZ ;  /* 0x00000007060672a5 */ /* 0x000fe2000f8e003f */
[----:B------:R-:W-:Y:S01]  /*b590*/  BSSY B0, `(.L_x_288) ;  /* 0x00000cf000007945 */ /* 0x000fe20003800000 */
[----:B------:R-:W-:Y:S01]  /*b5a0*/  USHF.L.U32 UR5, UR8, UR5, URZ ;  /* 0x0000000508057299 */ /* 0x000fe2000800063f */
[----:B------:R-:W-:Y:S01]  /*b5b0*/  IMAD.MOV.U32 R13, RZ, RZ, 0x1 ;  /* 0x00000001ff0d7424 */ /* 0x000fe200078e00ff */
[----:B------:R-:W-:Y:S01]  /*b5c0*/  LOP3.LUT R11, R19, 0x2, RZ, 0xfc, !PT ;  /* 0x00000002130b7812 */ /* 0x000fe200078efcff */
[----:B------:R-:W-:Y:S01]  /*b5d0*/  ULDC UR8, c[0x0][0x14] ;  /* 0x0000050000087ab9 */ /* 0x000fe20000000800 */
[----:B------:R-:W-:Y:S01]  /*b5e0*/  PLOP3.LUT P0, PT, P0, P2, PT, 0x8a, 0x0 ;  /* 0x000000000000781c */ /* 0x000fe20000705172 */
[----:B------:R-:W-:Y:S01]  /*b5f0*/  UIMAD.WIDE.U32 UR30, UR6, UR8, URZ ;  /* 0x00000008061e72a5 */ /* 0x000fe2000f8e003f */
[----:B------:R-:W-:Y:S01]  /*b600*/  IMAD.MOV.U32 R12, RZ, RZ, RZ ;  /* 0x000000ffff0c7224 */ /* 0x000fe200078e00ff */
[----:B------:R-:W-:Y:S01]  /*b610*/  UIMAD UR7, UR7, UR8, URZ ;  /* 0x00000008070772a4 */ /* 0x000fe2000f8e023f */
[----:B------:R-:W-:Y:S01]  /*b620*/  ULDC UR4, c[0x0][0x600] ;  /* 0x0001800000047ab9 */ /* 0x000fe20000000800 */
[----:B------:R-:W-:-:S02]  /*b630*/  ULOP3.LUT UR6, URZ, UR9, URZ, 0x33, !UPT ;  /* 0x000000093f067292 */ /* 0x000fc4000f8e333f */
[----:B------:R-:W-:Y:S01]  /*b640*/  UIADD3 UR4, UR4, -0x1, URZ ;  /* 0xffffffff04047890 */ /* 0x000fe2000fffe03f */
[----:B0-----:R-:W-:Y:S01]  /*b650*/  VIADD R0, R0, 0x3f ;  /* 0x0000003f00007836 */ /* 0x001fe20000000000 */
[----:B------:R-:W-:Y:S01]  /*b660*/  UIADD3 UR7, UR31, UR7, URZ ;  /* 0x000000071f077290 */ /* 0x000fe2000fffe03f */
[----:B------:R-:W-:-:S03]  /*b670*/  ULDC.64 UR38, c[0x0][0x198] ;  /* 0x0000660000267ab9 */ /* 0x000fc60000000a00 */
[----:B------:R-:W-:-:S04]  /*b680*/  SHF.R.S32.HI R3, RZ, 0x1f, R0 ;  /* 0x0000001fff037819 */ /* 0x000fc80000011400 */
[----:B------:R-:W-:Y:S01]  /*b690*/  LEA.HI R3, R3, R0, RZ, 0x6 ;  /* 0x0000000003037211 */ /* 0x000fe200078f30ff */
[----:B------:R-:W-:-:S03]  /*b6a0*/  IMAD.MOV.U32 R0, RZ, RZ, 0x1 ;  /* 0x00000001ff007424 */ /* 0x000fc600078e00ff */
[----:B------:R-:W-:-:S05]  /*b6b0*/  SHF.R.S32.HI R3, RZ, 0x6, R3 ;  /* 0x00000006ff037819 */ /* 0x000fca0000011403 */
[----:B------:R-:W-:-:S07]  /*b6c0*/  VIADD R10, R3, 0x1 ;  /* 0x00000001030a7836 */ /* 0x000fce0000000000 */
.L_x_300:
[----:B------:R-:W-:-:S03]  /*b6d0*/  UMOV UR8, 0xffffffff ;  /* 0xffffffff00087882 */ /* 0x000fc60000000000 */
[----:B------:R-:W-:Y:S05]  /*b6e0*/  BRA.DIV UR8, `(.L_x_289) ;  /* 0x0000001208407947 */ /* 0x000fea000b800000 */
[----:B------:R-:W-:-:S13]  /*b6f0*/  ELECT P6, URZ, PT ;  /* 0x00000000003f782f */ /* 0x000fda00038c0000 */
.L_x_314:
[----:B------:R-:W0:Y:S01]  /*b700*/  LDC R4, c[0x0][0x28c] ;  /* 0x0000a300ff047b82 */ /* 0x000e220000000800 */
[----:B------:R-:W-:Y:S01]  /*b710*/  BSSY B1, `(.L_x_290) ;  /* 0x0000043000017945 */ /* 0x000fe20003800000 */
[----:B0-----:R-:W-:-:S13]  /*b720*/  ISETP.LT.OR P6, PT, R4, 0x1, !P6 ;  /* 0x000000010400780c */ /* 0x001fda00077c1670 */
[----:B------:R-:W-:Y:S05]  /*b730*/  @P6 BRA `(.L_x_291) ;  /* 0x0000000400006947 */ /* 0x000fea0003800000 */
[----:B------:R-:W-:Y:S02]  /*b740*/  IMAD.SHL.U32 R15, R7, 0x100, RZ ;  /* 0x00000100070f7824 */ /* 0x000fe400078e00ff */
[----:B------:R-:W-:Y:S02]  /*b750*/  IMAD.SHL.U32 R18, R9, 0x80, RZ ;  /* 0x0000008009127824 */ /* 0x000fe400078e00ff */
[----:B------:R-:W-:Y:S02]  /*b760*/  IMAD.MOV.U32 R20, RZ, RZ, RZ ;  /* 0x000000ffff147224 */ /* 0x000fe400078e00ff */
[----:B------:R-:W-:Y:S02]  /*b770*/  IMAD.MOV.U32 R4, RZ, RZ, R10 ;  /* 0x000000ffff047224 */ /* 0x000fe400078e000a */
[----:B------:R-:W-:Y:S02]  /*b780*/  IMAD.MOV.U32 R5, RZ, RZ, R0 ;  /* 0x000000ffff057224 */ /* 0x000fe400078e0000 */
[----:B------:R-:W-:-:S07]  /*b790*/  IMAD.MOV.U32 R6, RZ, RZ, R12 ;  /* 0x000000ffff067224 */ /* 0x000fce00078e000c */
.L_x_295:
[----:B------:R-:W0:Y:S01]  /*b7a0*/  S2R R14, SR_CgaCtaId ;  /* 0x00000000000e7919 */ /* 0x000e220000008800 */
[----:B------:R-:W-:Y:S01]  /*b7b0*/  MOV R7, 0x400 ;  /* 0x0000040000077802 */ /* 0x000fe20000000f00 */
[----:B------:R-:W1:Y:S03]  /*b7c0*/  @!P2 LDC R9, c[0x0][0x500] ;  /* 0x00014000ff09ab82 */ /* 0x000e660000000800 */
[----:B0-----:R-:W-:Y:S02]  /*b7d0*/  LEA R21, R14, R7, 0x18 ;  /* 0x000000070e157211 */ /* 0x001fe400078ec0ff */
[----:B------:R-:W-:-:S03]  /*b7e0*/  SHF.L.U32 R7, R5, 0x1f, RZ ;  /* 0x0000001f05077819 */ /* 0x000fc600000006ff */
[----:B------:R-:W-:-:S04]  /*b7f0*/  IMAD R14, R6, 0x8, R21 ;  /* 0x00000008060e7824 */ /* 0x000fc800078e0215 */
[----:B------:R-:W0:Y:S02]  /*b800*/  SYNCS.PHASECHK.TRANS64.TRYWAIT P1, [R14+URZ+0x38], R7 ;  /* 0x000038070e0075a7 */ /* 0x000e24000802017f */
[----:B01----:R-:W-:Y:S05]  /*b810*/  @!P1 BRA `(.L_x_292) ;  /* 0x0000001000149947 */ /* 0x003fea0003800000 */
.L_x_315:
[----:B0-----:R-:W-:Y:S01]  /*b820*/  PRMT R7, R11, 0x9910, RZ ;  /* 0x000099100b077816 */ /* 0x001fe200000000ff */
[----:B------:R0:W-:Y:S03]  /*b830*/  @!P2 SYNCS.ARRIVE.TRANS64 RZ, [R14+URZ], R9 ;  /* 0x000000090effa9a7 */ /* 0x0001e6000800003f */
[----:B------:R-:W-:-:S13]  /*b840*/  ISETP.NE.AND P1, PT, R7, 0x2, PT ;  /* 0x000000020700780c */ /* 0x000fda0003f25270 */
[----:B0-----:R-:W-:Y:S05]  /*b850*/  @P1 BRA `(.L_x_293) ;  /* 0x0000000000041947 */ /* 0x001fea0003800000 */
[----:B------:R-:W-:Y:S01]  /*b860*/  BPT.TRAP 0x1 ;  /* 0x000000040000795c */ /* 0x000fe20000300000 */
.L_x_293:
[----:B------:R-:W-:Y:S05]  /*b870*/  @P0 BRA `(.L_x_294) ;  /* 0x0000000000040947 */ /* 0x000fea0003800000 */
[----:B------:R-:W-:Y:S01]  /*b880*/  BPT.TRAP 0x1 ;  /* 0x000000040000795c */ /* 0x000fe20000300000 */
.L_x_294:
[--C-:B------:R-:W-:Y:S01]  /*b890*/  IMAD R7, R6, 0x10000, R21.reuse ;  /* 0x0001000006077824 */ /* 0x100fe200078e0215 */
[----:B------:R-:W-:Y:S01]  /*b8a0*/  R2UR UR34, R20 ;  /* 0x00000000142272ca */ /* 0x000fe200000e0000 */
[----:B------:R-:W-:Y:S01]  /*b8b0*/  IMAD R21, R6, 0x8000, R21 ;  /* 0x0000800006157824 */ /* 0x000fe200078e0215 */
[----:B------:R-:W-:Y:S01]  /*b8c0*/  R2UR UR33, R14 ;  /* 0x000000000e2172ca */ /* 0x000fe200000e0000 */
[----:B------:R-:W-:Y:S01]  /*b8d0*/  VIADD R4, R4, 0xffffffff ;  /* 0xffffffff04047836 */ /* 0x000fe20000000000 */
[----:B------:R-:W-:Y:S01]  /*b8e0*/  R2UR UR24, R7 ;  /* 0x00000000071872ca */ /* 0x000fe200000e0000 */
[----:B------:R-:W-:Y:S01]  /*b8f0*/  UIADD3 UR14, UP0, UR38, 0xf0, URZ ;  /* 0x000000f0260e7890 */ /* 0x000fe2000ff1e03f */
[----:B------:R-:W-:Y:S01]  /*b900*/  R2UR UR8, R21 ;  /* 0x00000000150872ca */ /* 0x000fe200000e0000 */
[----:B------:R-:W-:Y:S01]  /*b910*/  UIADD3 UR40, UP1, UR38, 0x1f0, URZ ;  /* 0x000001f026287890 */ /* 0x000fe2000ff3e03f */
[----:B------:R-:W-:Y:S01]  /*b920*/  R2UR UR36, R8 ;  /* 0x00000000082472ca */ /* 0x000fe200000e0000 */
[----:B------:R-:W-:Y:S01]  /*b930*/  UIADD3.X UR15, URZ, UR39, URZ, UP0, !UPT ;  /* 0x000000273f0f7290 */ /* 0x000fe200087fe43f */
[----:B------:R-:W-:Y:S01]  /*b940*/  R2UR UR35, R15 ;  /* 0x000000000f2372ca */ /* 0x000fe200000e0000 */
[----:B------:R-:W-:Y:S01]  /*b950*/  UIADD3.X UR41, URZ, UR39, URZ, UP1, !UPT ;  /* 0x000000273f297290 */ /* 0x000fe20008ffe43f */
[----:B------:R-:W-:Y:S01]  /*b960*/  R2UR UR19, R18 ;  /* 0x00000000121372ca */ /* 0x000fe200000e0000 */
[----:B------:R-:W-:Y:S01]  /*b970*/  UIADD3 UR26, UR34, 0x20, URZ ;  /* 0x00000020221a7890 */ /* 0x000fe2000fffe03f */
[----:B------:R-:W-:Y:S01]  /*b980*/  ISETP.GT.AND P3, PT, R4, 0x1, PT ;  /* 0x000000010400780c */ /* 0x000fe20003f64270 */
[----:B------:R-:W-:Y:S01]  /*b990*/  VIADD R6, R6, 0x1 ;  /* 0x0000000106067836 */ /* 0x000fe20000000000 */
[----:B------:R-:W-:Y:S01]  /*b9a0*/  UMOV UR22, 0x0 ;  /* 0x0000000000167882 */ /* 0x000fe20000000000 */
[----:B------:R-:W-:Y:S01]  /*b9b0*/  UIADD3 UR32, UR24, 0x180, URZ ;  /* 0x0000018018207890 */ /* 0x000fe2000fffe03f */
[----:B------:R-:W-:Y:S01]  /*b9c0*/  VIADD R20, R20, 0x40 ;  /* 0x0000004014147836 */ /* 0x000fe20000000000 */
[----:B------:R-:W-:Y:S01]  /*b9d0*/  UIADD3 UR24, UR24, 0x8180, URZ ;  /* 0x0000818018187890 */ /* 0x000fe2000fffe03f */
[----:B------:R-:W-:Y:S01]  /*b9e0*/  ISETP.NE.AND P1, PT, R6, 0x7, PT ;  /* 0x000000070600780c */ /* 0x000fe20003f25270 */
[----:B------:R-:W-:-:S02]  /*b9f0*/  UIADD3 UR16, UR8, 0x70180, URZ ;  /* 0x0007018008107890 */ /* 0x000fc4000fffe03f */
[----:B------:R-:W-:Y:S01]  /*ba00*/  UIADD3 UR8, UR8, 0x74180, URZ ;  /* 0x0007418008087890 */ /* 0x000fe2000fffe03f */
[----:B------:R-:W-:Y:S01]  /*ba10*/  SEL R14, RZ, 0x1, P1 ;  /* 0x00000001ff0e7807 */ /* 0x000fe20000800000 */
[----:B------:R-:W-:Y:S01]  /*ba20*/  UMOV UR23, 0x10000000 ;  /* 0x1000000000177882 */ /* 0x000fe20000000000 */
[----:B------:R-:W-:Y:S01]  /*ba30*/  UMOV UR25, UR33 ;  /* 0x0000002100197c82 */ /* 0x000fe20008000000 */
[----:B------:R-:W-:Y:S01]  /*ba40*/  UMOV UR28, UR36 ;  /* 0x00000024001c7c82 */ /* 0x000fe20008000000 */
[----:B------:R-:W-:Y:S01]  /*ba50*/  UMOV UR27, UR35 ;  /* 0x00000023001b7c82 */ /* 0x000fe20008000000 */
[----:B------:R-:W-:Y:S01]  /*ba60*/  UMOV UR17, UR33 ;  /* 0x0000002100117c82 */ /* 0x000fe20008000000 */
[----:B------:R-:W-:Y:S01]  /*ba70*/  UMOV UR18, UR34 ;  /* 0x0000002200127c82 */ /* 0x000fe20008000000 */
[----:B------:R-:W-:Y:S01]  /*ba80*/  UMOV UR20, UR36 ;  /* 0x0000002400147c82 */ /* 0x000fe20008000000 */
[----:B------:R0:W-:Y:S01]  /*ba90*/  UTMALDG.3D [UR32], [UR14], desc[UR22] ;  /* 0x000016200e0075b4 */ /* 0x0001e20008011000 */
[----:B------:R-:W-:Y:S01]  /*baa0*/  UMOV UR9, UR33 ;  /* 0x0000002100097c82 */ /* 0x000fe20008000000 */
[----:B------:R-:W-:Y:S01]  /*bab0*/  UMOV UR11, UR19 ;  /* 0x00000013000b7c82 */ /* 0x000fe20008000000 */
[----:B------:R-:W-:Y:S01]  /*bac0*/  UMOV UR12, UR36 ;  /* 0x00000024000c7c82 */ /* 0x000fe20008000000 */
[----:B------:R-:W-:Y:S01]  /*bad0*/  UMOV UR10, UR26 ;  /* 0x0000001a000a7c82 */ /* 0x000fe20008000000 */
[----:B------:R-:W-:-:S02]  /*bae0*/  LOP3.LUT R5, R5, R14, RZ, 0x3c, !PT ;  /* 0x0000000e05057212 */ /* 0x000fc400078e3cff */
[----:B------:R-:W-:Y:S01]  /*baf0*/  SEL R6, R6, RZ, P1 ;  /* 0x000000ff06067207 */ /* 0x000fe20000800000 */
[----:B------:R0:W-:Y:S01]  /*bb00*/  UTMALDG.3D [UR24], [UR14], desc[UR22] ;  /* 0x000016180e0075b4 */ /* 0x0001e20008011000 */
[----:B------:R0:W-:Y:S01]  /*bb10*/  UTMALDG.3D [UR16], [UR40], desc[UR22] ;  /* 0x00001610280075b4 */ /* 0x0001e20008011000 */
[----:B------:R0:W-:Y:S02]  /*bb20*/  UTMALDG.3D [UR8], [UR40], desc[UR22] ;  /* 0x00001608280075b4 */ /* 0x0001e40008011000 */
[----:B0-----:R-:W-:Y:S05]  /*bb30*/  @P3 BRA `(.L_x_295) ;  /* 0xfffffffc00183947 */ /* 0x001fea000383ffff */
.L_x_291:
[----:B------:R-:W-:Y:S05]  /*bb40*/  BSYNC B1 ;  /* 0x0000000000017941 */ /* 0x000fea0003800000 */
.L_x_290:
[----:B------:R-:W-:Y:S01]  /*bb50*/  LOP3.LUT P4, RZ, R13, 0xff, RZ, 0xc0, !PT ;  /* 0x000000ff0dff7812 */ /* 0x000fe2000788c0ff */
[C---:B------:R-:W-:Y:S01]  /*bb60*/  IMAD.IADD R12, R3.reuse, 0x1, R12 ;  /* 0x00000001030c7824 */ /* 0x040fe200078e020c */
[----:B------:R-:W-:Y:S01]  /*bb70*/  ULDC.64 UR8, c[0x0][0x650] ;  /* 0x0001940000087ab9 */ /* 0x000fe20000000a00 */
[C---:B------:R-:W-:Y:S01]  /*bb80*/  ISETP.GE.U32.AND P3, PT, R3.reuse, 0x7, PT ;  /* 0x000000070300780c */ /* 0x040fe20003f66070 */
[----:B------:R-:W-:Y:S01]  /*bb90*/  BSSY B1, `(.L_x_296) ;  /* 0x000006c000017945 */ /* 0x000fe20003800000 */
[C---:B------:R-:W-:Y:S01]  /*bba0*/  IMAD.WIDE.U32 R4, R12.reuse, 0x24924925, RZ ;  /* 0x249249250c047825 */ /* 0x040fe200078e00ff */
[C---:B------:R-:W-:Y:S02]  /*bbb0*/  ISETP.GT.U32.AND P1, PT, R12.reuse, 0x6, PT ;  /* 0x000000060c00780c */ /* 0x040fe40003f24070 */
[----:B------:R-:W-:Y:S01]  /*bbc0*/  PRMT R13, RZ, 0x7610, R13 ;  /* 0x00007610ff0d7816 */ /* 0x000fe2000000000d */
[----:B------:R-:W-:Y:S01]  /*bbd0*/  IMAD.IADD R4, R12, 0x1, -R5 ;  /* 0x000000010c047824 */ /* 0x000fe200078e0a05 */
[----:B------:R-:W-:Y:S01]  /*bbe0*/  ISETP.LT.U32.AND P1, PT, R3, 0x7, P1 ;  /* 0x000000070300780c */ /* 0x000fe20000f21070 */
[----:B------:R-:W-:-:S02]  /*bbf0*/  IMAD.MOV.U32 R9, RZ, RZ, -0x1 ;  /* 0xffffffffff097424 */ /* 0x000fc400078e00ff */
[----:B------:R-:W0:Y:S01]  /*bc00*/  @P4 S2R R7, SR_CgaCtaId ;  /* 0x0000000000074919 */ /* 0x000e220000008800 */
[----:B------:R-:W-:Y:S01]  /*bc10*/  @P4 MOV R6, 0x400 ;  /* 0x0000040000064802 */ /* 0x000fe20000000f00 */
[----:B------:R-:W-:Y:S01]  /*bc20*/  IMAD.MOV.U32 R8, RZ, RZ, -0x1 ;  /* 0xffffffffff087424 */ /* 0x000fe200078e00ff */
[----:B------:R-:W-:-:S04]  /*bc30*/  LEA.HI R4, R4, R5, RZ, 0x1f ;  /* 0x0000000504047211 */ /* 0x000fc800078ff8ff */
[--C-:B------:R-:W-:Y:S02]  /*bc40*/  SHF.R.U32.HI R5, RZ, 0x2, R4.reuse ;  /* 0x00000002ff057819 */ /* 0x100fe40000011604 */
[----:B------:R-:W-:-:S03]  /*bc50*/  PRMT R4, RZ, 0x7610, R4 ;  /* 0x00007610ff047816 */ /* 0x000fc60000000004 */
[----:B------:R-:W-:Y:S01]  /*bc60*/  IMAD R12, R5, -0x7, R12 ;  /* 0xfffffff9050c7824 */ /* 0x000fe200078e020c */
[----:B0-----:R-:W-:Y:S02]  /*bc70*/  @P4 LEA R6, R7, R6, 0x18 ;  /* 0x0000000607064211 */ /* 0x001fe400078ec0ff */
[----:B------:R-:W-:Y:S02]  /*bc80*/  SEL R7, RZ, 0x1, !P1 ;  /* 0x00000001ff077807 */ /* 0x000fe40004800000 */
[----:B------:R-:W-:Y:S01]  /*bc90*/  IADD3 R16, P1, R16, UR30, RZ ;  /* 0x0000001e10107c10 */ /* 0x000fe2000ff3e0ff */
[----:B------:R0:W-:Y:S01]  /*bca0*/  @P4 SYNCS.ARRIVE.TRANS64.A1T0 RZ, [R6+URZ+0x88], RZ ;  /* 0x000088ff06ff49a7 */ /* 0x0001e2000810003f */
[----:B------:R-:W-:Y:S01]  /*bcb0*/  LOP3.LUT R0, R0, R7, RZ, 0x3c, !PT ;  /* 0x0000000700007212 */ /* 0x000fe200078e3cff */
[----:B------:R-:W-:Y:S01]  /*bcc0*/  IMAD.MOV.U32 R7, RZ, RZ, -0x1 ;  /* 0xffffffffff077424 */ /* 0x000fe200078e00ff */
[----:B------:R-:W-:Y:S02]  /*bcd0*/  IADD3.X R17, R17, UR7, RZ, P1, !PT ;  /* 0x0000000711117c10 */ /* 0x000fe40008ffe4ff */
[----:B------:R-:W-:-:S02]  /*bce0*/  ISETP.GE.U32.AND P1, PT, R16, UR8, PT ;  /* 0x0000000810007c0c */ /* 0x000fc4000bf26070 */
[----:B------:R-:W-:Y:S02]  /*bcf0*/  @P3 LOP3.LUT R0, R0, 0x1, R5, 0x78, !PT ;  /* 0x0000000100003812 */ /* 0x000fe400078e7805 */
[----:B------:R-:W-:-:S13]  /*bd00*/  ISETP.GE.U32.AND.EX P1, PT, R17, UR9, PT, P1 ;  /* 0x0000000911007c0c */ /* 0x000fda000bf26110 */
[----:B0-----:R-:W-:Y:S05]  /*bd10*/  @P1 BRA `(.L_x_297) ;  /* 0x00000004004c1947 */ /* 0x001fea0003800000 */
[----:B------:R-:W-:Y:S01]  /*bd20*/  ULDC.64 UR8, c[0x0][0x628] ;  /* 0x00018a0000087ab9 */ /* 0x000fe20000000a00 */
[----:B------:R-:W0:Y:S01]  /*bd30*/  S2R R15, SR_CTAID.X ;  /* 0x00000000000f7919 */ /* 0x000e220000002500 */
[----:B------:R-:W-:Y:S01]  /*bd40*/  ISETP.NE.U32.AND P1, PT, RZ, UR8, PT ;  /* 0x00000008ff007c0c */ /* 0x000fe2000bf25070 */
[----:B------:R-:W-:Y:S01]  /*bd50*/  ULDC UR11, c[0x0][0x630] ;  /* 0x00018c00000b7ab9 */ /* 0x000fe20000000800 */
[----:B------:R-:W-:Y:S01]  /*bd60*/  IMAD.MOV.U32 R4, RZ, RZ, R16 ;  /* 0x000000ffff047224 */ /* 0x000fe200078e0010 */
[----:B------:R-:W1:Y:S01]  /*bd70*/  S2R R14, SR_CTAID.Y ;  /* 0x00000000000e7919 */ /* 0x000e620000002600 */
[----:B------:R-:W-:Y:S01]  /*bd80*/  ISETP.NE.AND.EX P1, PT, RZ, UR9, PT, P1 ;  /* 0x00000009ff007c0c */ /* 0x000fe2000bf25310 */
[----:B------:R-:W-:-:S12]  /*bd90*/  IMAD.MOV.U32 R5, RZ, RZ, R17 ;  /* 0x000000ffff057224 */ /* 0x000fd800078e0011 */
[----:B------:R-:W-:Y:S05]  /*bda0*/  @!P1 BRA `(.L_x_298) ;  /* 0x0000000000289947 */ /* 0x000fea0003800000 */
[----:B------:R-:W-:Y:S02]  /*bdb0*/  ULDC UR10, c[0x0][0x634] ;  /* 0x00018d00000a7ab9 */ /* 0x000fe40000000800 */
[----:B------:R-:W-:-:S05]  /*bdc0*/  IADD3 R9, P1, R16, UR10, RZ ;  /* 0x0000000a10097c10 */ /* 0x000fca000ff3e0ff */
[----:B------:R-:W-:-:S04]  /*bdd0*/  IMAD.X R21, RZ, RZ, R17, P1 ;  /* 0x000000ffff157224 */ /* 0x000fc800008e0611 */
[----:B------:R-:W-:-:S04]  /*bde0*/  IMAD.WIDE.U32 R6, R21, UR8, RZ ;  /* 0x0000000815067c25 */ /* 0x000fc8000f8e00ff */
[----:B------:R-:W-:-:S04]  /*bdf0*/  IMAD.WIDE.U32 R6, P1, R9, UR9, R6 ;  /* 0x0000000909067c25 */ /* 0x000fc8000f820006 */
[----:B------:R-:W-:-:S04]  /*be00*/  IMAD.WIDE.U32 R8, R9, UR8, RZ ;  /* 0x0000000809087c25 */ /* 0x000fc8000f8e00ff */
[----:B------:R-:W-:Y:S01]  /*be10*/  IMAD.X R5, RZ, RZ, RZ, P1 ;  /* 0x000000ffff057224 */ /* 0x000fe200008e06ff */
[----:B------:R-:W-:Y:S01]  /*be20*/  IADD3 RZ, P1, R9, R6, RZ ;  /* 0x0000000609ff7210 */ /* 0x000fe20007f3e0ff */
[----:B------:R-:W-:-:S04]  /*be30*/  IMAD.MOV.U32 R4, RZ, RZ, R7 ;  /* 0x000000ffff047224 */ /* 0x000fc800078e0007 */
[----:B------:R-:W-:-:S08]  /*be40*/  IMAD.WIDE.U32.X R4, R21, UR9, R4, P1 ;  /* 0x0000000915047c25 */ /* 0x000fd000088e0404 */
.L_x_298:
[--C-:B------:R-:W-:Y:S01]  /*be50*/  SHF.R.U64 R8, R4, UR11, R5.reuse ;  /* 0x0000000b04087c19 */ /* 0x100fe20008001205 */
[----:B------:R-:W-:Y:S01]  /*be60*/  ULDC.64 UR8, c[0x0][0x620] ;  /* 0x0001880000087ab9 */ /* 0x000fe20000000a00 */
[----:B------:R-:W-:Y:S01]  /*be70*/  SHF.R.U32.HI R4, RZ, UR11, R5 ;  /* 0x0000000bff047c19 */ /* 0x000fe20008011605 */
[----:B------:R-:W2:Y:S01]  /*be80*/  LDC R24, c[0x0][0x144] ;  /* 0x00005100ff187b82 */ /* 0x000ea20000000800 */
[----:B------:R-:W-:Y:S01]  /*be90*/  IADD3 R7, P1, RZ, -R8, RZ ;  /* 0x80000008ff077210 */ /* 0x000fe20007f3e0ff */
[----:B------:R-:W-:Y:S01]  /*bea0*/  ULDC.64 UR12, c[0x0][0x640] ;  /* 0x00019000000c7ab9 */ /* 0x000fe20000000a00 */
[----:B0-----:R-:W-:Y:S01]  /*beb0*/  I2FP.F32.U32 R9, R15 ;  /* 0x0000000f00097245 */ /* 0x001fe20000201000 */
[----:B------:R-:W-:Y:S02]  /*bec0*/  ULDC UR10, c[0x0][0x608] ;  /* 0x00018200000a7ab9 */ /* 0x000fe40000000800 */
[----:B------:R-:W-:Y:S01]  /*bed0*/  IMAD.X R4, RZ, RZ, ~R4, P1 ;  /* 0x000000ffff047224 */ /* 0x000fe200008e0e04 */
[----:B------:R-:W-:Y:S01]  /*bee0*/  ISETP.NE.U32.AND P1, PT, RZ, UR12, PT ;  /* 0x0000000cff007c0c */ /* 0x000fe2000bf25070 */
[----:B------:R-:W0:Y:S02]  /*bef0*/  LDC R21, c[0x0][0x148] ;  /* 0x00005200ff157b82 */ /* 0x000e240000000800 */
[----:B------:R-:W-:Y:S01]  /*bf00*/  IMAD R6, R4, UR8, RZ ;  /* 0x0000000804067c24 */ /* 0x000fe2000f8e02ff */
[----:B------:R-:W-:Y:S01]  /*bf10*/  ISETP.NE.AND.EX P1, PT, RZ, UR13, PT, P1 ;  /* 0x0000000dff007c0c */ /* 0x000fe2000bf25310 */
[----:B------:R-:W-:Y:S01]  /*bf20*/  IMAD.WIDE.U32 R4, R7, UR8, R16 ;  /* 0x0000000807047c25 */ /* 0x000fe2000f8e0010 */
[----:B------:R-:W-:-:S03]  /*bf30*/  ULDC UR8, c[0x0][0x150] ;  /* 0x0000540000087ab9 */ /* 0x000fc60000000800 */
[----:B------:R-:W-:Y:S02]  /*bf40*/  IMAD R7, R7, UR9, R6 ;  /* 0x0000000907077c24 */ /* 0x000fe4000f8e0206 */
[----:B------:R-:W-:Y:S01]  /*bf50*/  FMUL R6, R9, UR8 ;  /* 0x0000000809067c20 */ /* 0x000fe20008400000 */
[----:B------:R-:W-:Y:S01]  /*bf60*/  ULDC UR8, c[0x0][0x618] ;  /* 0x0001860000087ab9 */ /* 0x000fe20000000800 */
[----:B------:R-:W-:Y:S01]  /*bf70*/  ULDC UR9, c[0x0][0x154] ;  /* 0x0000550000097ab9 */ /* 0x000fe20000000800 */
[----:B------:R-:W-:-:S03]  /*bf80*/  IMAD.IADD R5, R5, 0x1, R7 ;  /* 0x0000000105057824 */ /* 0x000fc600078e0207 */
[----:B------:R-:W3:Y:S02]  /*bf90*/  F2I.U32.TRUNC.NTZ R6, R6 ;  /* 0x0000000600067305 */ /* 0x000ee4000020f000 */
[----:B------:R-:W-:Y:S02]  /*bfa0*/  SHF.R.U64 R9, R4, UR8, R5 ;  /* 0x0000000804097c19 */ /* 0x000fe40008001205 */
[----:B-1----:R-:W-:-:S05]  /*bfb0*/  I2FP.F32.U32 R4, R14 ;  /* 0x0000000e00047245 */ /* 0x002fca0000201000 */
[----:B------:R-:W-:Y:S01]  /*bfc0*/  FMUL R22, R4, UR9 ;  /* 0x0000000904167c20 */ /* 0x000fe20008400000 */
[----:B------:R-:W-:Y:S01]  /*bfd0*/  SHF.R.U32.HI R4, RZ, UR8, R5 ;  /* 0x00000008ff047c19 */ /* 0x000fe20008011605 */
[----:B------:R-:W-:-:S03]  /*bfe0*/  ULDC UR8, c[0x0][0x658] ;  /* 0x0001960000087ab9 */ /* 0x000fc60000000800 */
[--C-:B------:R-:W-:Y:S01]  /*bff0*/  SHF.R.U64 R20, R9, UR10, R4.reuse ;  /* 0x0000000a09147c19 */ /* 0x100fe20008001204 */
[----:B------:R-:W1:Y:S01]  /*c000*/  F2I.U32.TRUNC.NTZ R22, R22 ;  /* 0x0000001600167305 */ /* 0x000e62000020f000 */
[----:B------:R-:W-:Y:S01]  /*c010*/  SHF.R.U32.HI R5, RZ, UR10, R4 ;  /* 0x0000000aff057c19 */ /* 0x000fe20008011604 */
[----:B---3--:R-:W-:-:S03]  /*c020*/  IMAD.MOV R6, RZ, RZ, -R6 ;  /* 0x000000ffff067224 */ /* 0x008fc600078e0a06 */
[----:B------:R-:W-:Y:S01]  /*c030*/  SHF.R.U64 R18, R20, UR8, R5 ;  /* 0x0000000814127c19 */ /* 0x000fe20008001205 */
[----:B--2---:R-:W-:Y:S01]  /*c040*/  IMAD R15, R24, R6, R15 ;  /* 0x00000006180f7224 */ /* 0x004fe200078e020f */
[----:B------:R-:W-:-:S03]  /*c050*/  SHF.R.U32.HI R23, RZ, UR8, R5 ;  /* 0x00000008ff177c19 */ /* 0x000fc60008011605 */
[----:B------:R-:W-:Y:S02]  /*c060*/  IMAD.MOV.U32 R4, RZ, RZ, R18 ;  /* 0x000000ffff047224 */ /* 0x000fe400078e0012 */
[----:B------:R-:W-:Y:S01]  /*c070*/  IMAD.MOV.U32 R5, RZ, RZ, R23 ;  /* 0x000000ffff057224 */ /* 0x000fe200078e0017 */
[----:B-1----:R-:W-:Y:S06]  /*c080*/  @!P1 BRA `(.L_x_299) ;  /* 0x0000000000289947 */ /* 0x002fec0003800000 */
[----:B------:R-:W-:Y:S02]  /*c090*/  ULDC UR8, c[0x0][0x64c] ;  /* 0x0001930000087ab9 */ /* 0x000fe40000000800 */
[----:B------:R-:W-:-:S05]  /*c0a0*/  IADD3 R5, P1, R18, UR8, RZ ;  /* 0x0000000812057c10 */ /* 0x000fca000ff3e0ff */
[----:B------:R-:W-:-:S04]  /*c0b0*/  IMAD.X R23, RZ, RZ, R23, P1 ;  /* 0x000000ffff177224 */ /* 0x000fc800008e0617 */
[----:B------:R-:W-:-:S04]  /*c0c0*/  IMAD.WIDE.U32 R6, R23, UR12, RZ ;  /* 0x0000000c17067c25 */ /* 0x000fc8000f8e00ff */
[----:B------:R-:W-:-:S04]  /*c0d0*/  IMAD.WIDE.U32 R6, P1, R5, UR13, R6 ;  /* 0x0000000d05067c25 */ /* 0x000fc8000f820006 */
[----:B------:R-:W-:-:S04]  /*c0e0*/  IMAD.WIDE.U32 R4, R5, UR12, RZ ;  /* 0x0000000c05047c25 */ /* 0x000fc8000f8e00ff */
[----:B------:R-:W-:Y:S01]  /*c0f0*/  IMAD.MOV.U32 R4, RZ, RZ, R7 ;  /* 0x000000ffff047224 */ /* 0x000fe200078e0007 */
[----:B------:R-:W-:Y:S01]  /*c100*/  IADD3 RZ, P3, R5, R6, RZ ;  /* 0x0000000605ff7210 */ /* 0x000fe20007f7e0ff */
[----:B------:R-:W-:-:S04]  /*c110*/  IMAD.X R5, RZ, RZ, RZ, P1 ;  /* 0x000000ffff057224 */ /* 0x000fc800008e06ff */
[----:B------:R-:W-:-:S08]  /*c120*/  IMAD.WIDE.U32.X R4, R23, UR13, R4, P3 ;  /* 0x0000000d17047c25 */ /* 0x000fd000098e0404 */
.L_x_299:
[----:B------:R-:W-:Y:S01]  /*c130*/  ISETP.NE.AND P1, PT, R2, 0x1, PT ;  /* 0x000000010200780c */ /* 0x000fe20003f25270 */
[----:B------:R-:W-:Y:S01]  /*c140*/  ULDC UR8, c[0x0][0x648] ;  /* 0x0001920000087ab9 */ /* 0x000fe20000000800 */
[----:B------:R-:W-:Y:S01]  /*c150*/  LOP3.LUT R20, R20, UR6, RZ, 0xc0, !PT ;  /* 0x0000000614147c12 */ /* 0x000fe2000f8ec0ff */
[----:B------:R-:W-:Y:S01]  /*c160*/  IMAD.MOV R22, RZ, RZ, -R22 ;  /* 0x000000ffff167224 */ /* 0x000fe200078e0a16 */
[----:B------:R-:W-:Y:S01]  /*c170*/  SHF.R.U64 R5, R4, UR8, R5 ;  /* 0x0000000804057c19 */ /* 0x000fe20008001205 */
[----:B------:R-:W-:Y:S01]  /*c180*/  ULDC UR8, c[0x0][0x638] ;  /* 0x00018e0000087ab9 */ /* 0x000fe20000000800 */
[----:B------:R-:W-:Y:S01]  /*c190*/  LOP3.LUT R9, R9, UR4, RZ, 0xc0, !PT ;  /* 0x0000000409097c12 */ /* 0x000fe2000f8ec0ff */
[----:B------:R-:W-:Y:S01]  /*c1a0*/  ULDC UR9, c[0x0][0x610] ;  /* 0x0001840000097ab9 */ /* 0x000fe20000000800 */
[----:B------:R-:W-:Y:S02]  /*c1b0*/  IMAD.MOV.U32 R4, RZ, RZ, 0x1 ;  /* 0x00000001ff047424 */ /* 0x000fe400078e00ff */
[----:B------:R-:W-:-:S02]  /*c1c0*/  IMAD.MOV R7, RZ, RZ, -R5 ;  /* 0x000000ffff077224 */ /* 0x000fc400078e0a05 */
[----:B------:R-:W-:Y:S02]  /*c1d0*/  IMAD R20, R5, UR5, R20 ;  /* 0x0000000505147c24 */ /* 0x000fe4000f8e0214 */
[----:B0-----:R-:W-:Y:S02]  /*c1e0*/  @P1 IMAD R15, R21, R22, R14 ;  /* 0x00000016150f1224 */ /* 0x001fe400078e020e */
[----:B------:R-:W-:Y:S01]  /*c1f0*/  IMAD R18, R7, UR8, R18 ;  /* 0x0000000807127c24 */ /* 0x000fe2000f8e0212 */
[----:B------:R-:W-:Y:S01]  /*c200*/  ULDC UR8, c[0x0][0x600] ;  /* 0x0001800000087ab9 */ /* 0x000fe20000000800 */
[----:B------:R-:W-:Y:S02]  /*c210*/  IMAD R15, R20, UR9, R15 ;  /* 0x00000009140f7c24 */ /* 0x000fe4000f8e020f */
[----:B------:R-:W-:-:S05]  /*c220*/  IMAD R18, R18, UR8, R9 ;  /* 0x0000000812127c24 */ /* 0x000fca000f8e0209 */
[----:B------:R-:W-:Y:S02]  /*c230*/  SEL R9, R18, R15, !P1 ;  /* 0x0000000f12097207 */ /* 0x000fe40004800000 */
[----:B------:R-:W-:-:S07]  /*c240*/  SEL R7, R15, R18, !P1 ;  /* 0x000000120f077207 */ /* 0x000fce0004800000 */
.L_x_297:
[----:B------:R-:W-:Y:S05]  /*c250*/  BSYNC B1 ;  /* 0x0000000000017941 */ /* 0x000fea0003800000 */
.L_x_296:
[----:B------:R-:W-:-:S13]  /*c260*/  LOP3.LUT P1, RZ, R4, 0xff, RZ, 0xc0, !PT ;  /* 0x000000ff04ff7812 */ /* 0x000fda000782c0ff */
[----:B------:R-:W-:Y:S05]  /*c270*/  @P1 BRA `(.L_x_300) ;  /* 0xfffffff400141947 */ /* 0x000fea000383ffff */
[----:B------:R-:W-:Y:S05]  /*c280*/  BSYNC B0 ;  /* 0x0000000000007941 */ /* 0x000fea0003800000 */
.L_x_288:
[----:B------:R-:W-:-:S03]  /*c290*/  UMOV UR8, 0xffffffff ;  /* 0xffffffff00087882 */ /* 0x000fc60000000000 */
[----:B------:R-:W-:Y:S05]  /*c2a0*/  BRA.DIV UR8, `(.L_x_301) ;  /* 0x0000000608847947 */ /* 0x000fea000b800000 */
[----:B------:R-:W-:-:S13]  /*c2b0*/  ELECT P6, URZ, PT ;  /* 0x00000000003f782f */ /* 0x000fda00038c0000 */
.L_x_318:
[----:B------:R-:W-:Y:S04]  /*c2c0*/  BSSY B0, `(.L_x_302) ;  /* 0x0000046000007945 */ /* 0x000fe80003800000 */
[----:B------:R-:W-:Y:S05]  /*c2d0*/  @!P6 BRA `(.L_x_303) ;  /* 0x000000040010e947 */ /* 0x000fea0003800000 */
[----:B------:R-:W-:-:S04]  /*c2e0*/  LOP3.LUT R19, R19, 0x2, RZ, 0xfc, !PT ;  /* 0x0000000213137812 */ /* 0x000fc800078efcff */
[----:B------:R-:W-:-:S13]  /*c2f0*/  ISETP.NE.AND P0, PT, R19, 0x3, PT ;  /* 0x000000031300780c */ /* 0x000fda0003f05270 */
[----:B------:R-:W-:Y:S05]  /*c300*/  @!P0 BRA `(.L_x_304) ;  /* 0x0000000000048947 */ /* 0x000fea0003800000 */
[----:B------:R-:W-:Y:S01]  /*c310*/  BPT.TRAP 0x1 ;  /* 0x000000040000795c */ /* 0x000fe20000300000 */
.L_x_304:
[----:B------:R-:W0:Y:S01]  /*c320*/  S2R R3, SR_CgaCtaId ;  /* 0x0000000000037919 */ /* 0x000e220000008800 */
[----:B------:R-:W-:-:S04]  /*c330*/  MOV R2, 0x400 ;  /* 0x0000040000027802 */ /* 0x000fc80000000f00 */
[----:B0-----:R-:W-:Y:S02]  /*c340*/  LEA R3, R3, R2, 0x18 ;  /* 0x0000000203037211 */ /* 0x001fe400078ec0ff */
[----:B------:R-:W-:-:S03]  /*c350*/  SHF.L.U32 R2, R0, 0x1f, RZ ;  /* 0x0000001f00027819 */ /* 0x000fc600000006ff */
[----:B------:R-:W-:-:S04]  /*c360*/  VIADD R3, R3, 0x38 ;  /* 0x0000003803037836 */ /* 0x000fc80000000000 */
[C---:B------:R-:W-:Y:S02]  /*c370*/  IMAD R7, R12.reuse, 0x8, R3 ;  /* 0x000000080c077824 */ /* 0x040fe400078e0203 */
[----:B------:R-:W-:Y:S02]  /*c380*/  VIADD R12, R12, 0x1 ;  /* 0x000000010c0c7836 */ /* 0x000fe40000000000 */
[----:B------:R-:W0:Y:S03]  /*c390*/  SYNCS.PHASECHK.TRANS64.TRYWAIT P0, [R7+URZ], R2 ;  /* 0x00000002070075a7 */ /* 0x000e26000800017f */
[----:B------:R-:W-:-:S04]  /*c3a0*/  ISETP.NE.AND P1, PT, R12, 0x7, PT ;  /* 0x000000070c00780c */ /* 0x000fc80003f25270 */
[----:B------:R-:W-:Y:S02]  /*c3b0*/  SEL R5, RZ, 0x1, P1 ;  /* 0x00000001ff057807 */ /* 0x000fe40000800000 */
[----:B------:R-:W-:Y:S02]  /*c3c0*/  SEL R12, R12, RZ, P1 ;  /* 0x000000ff0c0c7207 */ /* 0x000fe40000800000 */
[----:B------:R-:W-:-:S03]  /*c3d0*/  LOP3.LUT R5, R0, R5, RZ, 0x3c, !PT ;  /* 0x0000000500057212 */ /* 0x000fc600078e3cff */
[----:B------:R-:W-:Y:S01]  /*c3e0*/  IMAD R9, R12, 0x8, R3 ;  /* 0x000000080c097824 */ /* 0x000fe200078e0203 */
[----:B------:R-:W-:Y:S01]  /*c3f0*/  SHF.L.U32 R4, R5, 0x1f, RZ ;  /* 0x0000001f05047819 */ /* 0x000fe200000006ff */
[----:B0-----:R-:W-:Y:S06]  /*c400*/  @!P0 BRA `(.L_x_305) ;  /* 0x00000004004c8947 */ /* 0x001fec0003800000 */
.L_x_319:
[----:B------:R-:W1:Y:S01]  /*c410*/  SYNCS.PHASECHK.TRANS64.TRYWAIT P0, [R9+URZ], R4 ;  /* 0x00000004090075a7 */ /* 0x000e62000800017f */
[----:B------:R-:W-:-:S05]  /*c420*/  VIADD R0, R12, 0x1 ;  /* 0x000000010c007836 */ /* 0x000fca0000000000 */
[----:B------:R-:W-:-:S04]  /*c430*/  ISETP.NE.AND P1, PT, R0, 0x7, PT ;  /* 0x000000070000780c */ /* 0x000fc80003f25270 */
[----:B0-----:R-:W-:Y:S02]  /*c440*/  SEL R2, RZ, 0x1, P1 ;  /* 0x00000001ff027807 */ /* 0x001fe40000800000 */
[----:B------:R-:W-:Y:S02]  /*c450*/  SEL R0, R0, RZ, P1 ;  /* 0x000000ff00007207 */ /* 0x000fe40000800000 */
[----:B------:R-:W-:-:S03]  /*c460*/  LOP3.LUT R7, R5, R2, RZ, 0x3c, !PT ;  /* 0x0000000205077212 */ /* 0x000fc600078e3cff */
[----:B------:R-:W-:Y:S01]  /*c470*/  IMAD R6, R0, 0x8, R3 ;  /* 0x0000000800067824 */ /* 0x000fe200078e0203 */
[----:B------:R-:W-:Y:S01]  /*c480*/  SHF.L.U32 R5, R7, 0x1f, RZ ;  /* 0x0000001f07057819 */ /* 0x000fe200000006ff */
[----:B-1----:R-:W-:Y:S06]  /*c490*/  @!P0 BRA `(.L_x_306) ;  /* 0x00000004003c8947 */ /* 0x002fec0003800000 */
.L_x_320:
[----:B------:R-:W1:Y:S01]  /*c4a0*/  SYNCS.PHASECHK.TRANS64.TRYWAIT P0, [R6+URZ], R5 ;  /* 0x00000005060075a7 */ /* 0x000e62000800017f */
[----:B------:R-:W-:-:S05]  /*c4b0*/  VIADD R0, R0, 0x1 ;  /* 0x0000000100007836 */ /* 0x000fca0000000000 */
[----:B------:R-:W-:-:S04]  /*c4c0*/  ISETP.NE.AND P1, PT, R0, 0x7, PT ;  /* 0x000000070000780c */ /* 0x000fc80003f25270 */
[----:B------:R-:W-:Y:S02]  /*c4d0*/  SEL R2, RZ, 0x1, P1 ;  /* 0x00000001ff027807 */ /* 0x000fe40000800000 */
[----:B------:R-:W-:Y:S02]  /*c4e0*/  SEL R0, R0, RZ, P1 ;  /* 0x000000ff00007207 */ /* 0x000fe40000800000 */
[----:B------:R-:W-:-:S03]  /*c4f0*/  LOP3.LUT R7, R7, R2, RZ, 0x3c, !PT ;  /* 0x0000000207077212 */ /* 0x000fc600078e3cff */
[----:B0-----:R-:W-:Y:S01]  /*c500*/  IMAD R9, R0, 0x8, R3 ;  /* 0x0000000800097824 */ /* 0x001fe200078e0203 */
[----:B------:R-:W-:Y:S01]  /*c510*/  SHF.L.U32 R4, R7, 0x1f, RZ ;  /* 0x0000001f07047819 */ /* 0x000fe200000006ff */
[----:B-1----:R-:W-:Y:S06]  /*c520*/  @!P0 BRA `(.L_x_307) ;  /* 0x00000004002c8947 */ /* 0x002fec0003800000 */
.L_x_321:
        /* <DEDUP_REMOVED lines=9> */
.L_x_322:
        /* <DEDUP_REMOVED lines=9> */
.L_x_323:
[----:B------:R-:W1:Y:S01]  /*c650*/  SYNCS.PHASECHK.TRANS64.TRYWAIT P0, [R9+URZ], R4 ;  /* 0x00000004090075a7 */ /* 0x000e62000800017f */
[----:B------:R-:W-:-:S05]  /*c660*/  VIADD R0, R0, 0x1 ;  /* 0x0000000100007836 */ /* 0x000fca0000000000 */
[----:B------:R-:W-:-:S04]  /*c670*/  ISETP.NE.AND P1, PT, R0, 0x7, PT ;  /* 0x000000070000780c */ /* 0x000fc80003f25270 */
[----:B------:R-:W-:Y:S02]  /*c680*/  SEL R2, RZ, 0x1, P1 ;  /* 0x00000001ff027807 */ /* 0x000fe40000800000 */
[----:B------:R-:W-:Y:S02]  /*c690*/  SEL R0, R0, RZ, P1 ;  /* 0x000000ff00007207 */ /* 0x000fe40000800000 */
[----:B------:R-:W-:Y:S01]  /*c6a0*/  LOP3.LUT R2, R7, R2, RZ, 0x3c, !PT ;  /* 0x0000000207027212 */ /* 0x000fe200078e3cff */
[----:B-1----:R-:W-:Y:S06]  /*c6b0*/  @!P0 BRA `(.L_x_310) ;  /* 0x0000000400048947 */ /* 0x002fec0003800000 */
.L_x_324:
[----:B------:R-:W-:Y:S01]  /*c6c0*/  IMAD R3, R0, 0x8, R3 ;  /* 0x0000000800037824 */ /* 0x000fe200078e0203 */
[----:B------:R-:W-:-:S07]  /*c6d0*/  SHF.L.U32 R0, R2, 0x1f, RZ ;  /* 0x0000001f02007819 */ /* 0x000fce00000006ff */
.L_x_311:
[----:B--2---:R2:W3:Y:S02]  /*c6e0*/  SYNCS.PHASECHK.TRANS64.TRYWAIT P0, [R3+URZ], R0 ;  /* 0x00000000030075a7 */ /* 0x0044e4000800017f */
[----:B---3--:R-:W-:Y:S05]  /*c6f0*/  @!P0 NANOSLEEP.SYNCS 0x989680 ;  /* 0x009896800000895d */ /* 0x008fea0003900000 */
[----:B------:R-:W3:Y:S02]  /*c700*/  @!P0 SYNCS.PHASECHK.TRANS64 P0, [R3+URZ], R0 ;  /* 0x00000000030085a7 */ /* 0x000ee4000800007f */
[----:B---3--:R-:W-:Y:S05]  /*c710*/  @!P0 BRA `(.L_x_311) ;  /* 0xfffffffc00f08947 */ /* 0x008fea000383ffff */
.L_x_303:
[----:B------:R-:W-:Y:S05]  /*c720*/  BSYNC B0 ;  /* 0x0000000000007941 */ /* 0x000fea0003800000 */
.L_x_302:
[----:B------:R-:W-:Y:S05]  /*c730*/  EXIT ;  /* 0x000000000000794d */ /* 0x000fea0003800000 */
.L_x_17:
[----:B---3--:R3:W4:Y:S02]  /*c740*/  SYNCS.PHASECHK.TRANS64.TRYWAIT P1, [R3+URZ], R0 ;  /* 0x00000000030075a7 */ /* 0x008724000802017f */
[----:B----4-:R-:W-:Y:S05]  /*c750*/  @!P1 NANOSLEEP.SYNCS 0x989680 ;  /* 0x009896800000995d */ /* 0x010fea0003900000 */
[----:B------:R-:W4:Y:S02]  /*c760*/  @!P1 SYNCS.PHASECHK.TRANS64 P1, [R3+URZ], R0 ;  /* 0x00000000030095a7 */ /* 0x000f24000802007f */
[----:B----4-:R-:W-:Y:S05]  /*c770*/  @!P1 BRA `(.L_x_17) ;  /* 0xfffffffc00f09947 */ /* 0x010fea000383ffff */
[----:B------:R-:W-:Y:S05]  /*c780*/  BRA `(.L_x_16) ;  /* 0xffffff4800b87947 */ /* 0x000fea000383ffff */
.L_x_22:
[----:B-1----:R-:W-:-:S04]  /*c790*/  IMAD.U32 R4, RZ, RZ, UR9 ;  /* 0x00000009ff047e24 */ /* 0x002fc8000f8e00ff */
[----:B------:R1:W2:Y:S03]  /*c7a0*/  SYNCS.PHASECHK.TRANS64.TRYWAIT P1, [R4+URZ], R3 ;  /* 0x00000003040075a7 */ /* 0x0002a6000802017f */
[----:B--2---:R-:W-:Y:S05]  /*c7b0*/  @!P1 NANOSLEEP.SYNCS 0x989680 ;  /* 0x009896800000995d */ /* 0x004fea0003900000 */
[----:B------:R-:W2:Y:S02]  /*c7c0*/  @!P1 SYNCS.PHASECHK.TRANS64 P1, [R4+URZ], R3 ;  /* 0x00000003040095a7 */ /* 0x000ea4000802007f */
[----:B--2---:R-:W-:Y:S05]  /*c7d0*/  @!P1 BRA `(.L_x_22) ;  /* 0xfffffffc00ec9947 */ /* 0x004fea000383ffff */
[----:B------:R-:W-:Y:S05]  /*c7e0*/  BRA `(.L_x_21) ;  /* 0xffffff5000ac7947 */ /* 0x000fea000383ffff */
.L_x_289:
[----:B------:R-:W-:Y:S01]  /*c7f0*/  BSSY B1, `(.L_x_312) ;  /* 0x0000006000017945 */ /* 0x000fe20003800000 */
[----:B------:R-:W-:-:S07]  /*c800*/  IMAD.MOV.U32 R15, RZ, RZ, -0x1 ;  /* 0xffffffffff0f7424 */ /* 0x000fce00078e00ff */
[----:B------:R-:W-:Y:S05]  /*c810*/  WARPSYNC.COLLECTIVE R15, `(.L_x_313) ;  /* 0x000000000f0c7348 */ /* 0x000fea0003c00000 */
[----:B------:R-:W-:Y:S02]  /*c820*/  ELECT P6, UR62, PT ;  /* 0x00000000003e782f */ /* 0x000fe400038c0000 */
[----:B------:R-:W-:Y:S01]  /*c830*/  MOV R14, UR62 ;  /* 0x0000003e000e7c02 */ /* 0x000fe20008000f00 */
[----:B------:R-:W-:Y:S10]  /*c840*/  ENDCOLLECTIVE ;  /* 0x000000000000791b */ /* 0x000ff40003800000 */
.L_x_313:
[----:B------:R-:W-:Y:S05]  /*c850*/  BSYNC B1 ;  /* 0x0000000000017941 */ /* 0x000fea0003800000 */
.L_x_312:
[----:B------:R-:W-:Y:S05]  /*c860*/  BRA `(.L_x_314) ;  /* 0xffffffec00a47947 */ /* 0x000fea000383ffff */
.L_x_292:
[----:B0-----:R0:W1:Y:S02]  /*c870*/  SYNCS.PHASECHK.TRANS64.TRYWAIT P1, [R14+URZ+0x38], R7 ;  /* 0x000038070e0075a7 */ /* 0x001064000802017f */
[----:B-1----:R-:W-:Y:S05]  /*c880*/  @!P1 NANOSLEEP.SYNCS 0x989680 ;  /* 0x009896800000995d */ /* 0x002fea0003900000 */
[----:B------:R-:W1:Y:S02]  /*c890*/  @!P1 SYNCS.PHASECHK.TRANS64 P1, [R14+URZ+0x38], R7 ;  /* 0x000038070e0095a7 */ /* 0x000e64000802007f */
[----:B-1----:R-:W-:Y:S05]  /*c8a0*/  @!P1 BRA `(.L_x_292) ;  /* 0xfffffffc00f09947 */ /* 0x002fea000383ffff */
[----:B------:R-:W-:Y:S05]  /*c8b0*/  BRA `(.L_x_315) ;  /* 0xffffffec00d87947 */ /* 0x000fea000383ffff */
.L_x_301:
[----:B------:R-:W-:Y:S01]  /*c8c0*/  BSSY B0, `(.L_x_316) ;  /* 0x0000006000007945 */ /* 0x000fe20003800000 */
[----:B------:R-:W-:-:S07]  /*c8d0*/  IMAD.MOV.U32 R15, RZ, RZ, -0x1 ;  /* 0xffffffffff0f7424 */ /* 0x000fce00078e00ff */
[----:B------:R-:W-:Y:S05]  /*c8e0*/  WARPSYNC.COLLECTIVE R15, `(.L_x_317) ;  /* 0x000000000f0c7348 */ /* 0x000fea0003c00000 */
[----:B------:R-:W-:Y:S02]  /*c8f0*/  ELECT P6, UR62, PT ;  /* 0x00000000003e782f */ /* 0x000fe400038c0000 */
[----:B------:R-:W-:Y:S01]  /*c900*/  MOV R14, UR62 ;  /* 0x0000003e000e7c02 */ /* 0x000fe20008000f00 */
[----:B------:R-:W-:Y:S10]  /*c910*/  ENDCOLLECTIVE ;  /* 0x000000000000791b */ /* 0x000ff40003800000 */
.L_x_317:
[----:B------:R-:W-:Y:S05]  /*c920*/  BSYNC B0 ;  /* 0x0000000000007941 */ /* 0x000fea0003800000 */
.L_x_316:
[----:B------:R-:W-:Y:S05]  /*c930*/  BRA `(.L_x_318) ;  /* 0xfffffff800607947 */ /* 0x000fea000383ffff */
.L_x_305:
[----:B0-----:R0:W1:Y:S02]  /*c940*/  SYNCS.PHASECHK.TRANS64.TRYWAIT P0, [R7+URZ], R2 ;  /* 0x00000002070075a7 */ /* 0x001064000800017f */
[----:B-1----:R-:W-:Y:S05]  /*c950*/  @!P0 NANOSLEEP.SYNCS 0x989680 ;  /* 0x009896800000895d */ /* 0x002fea0003900000 */
[----:B------:R-:W1:Y:S02]  /*c960*/  @!P0 SYNCS.PHASECHK.TRANS64 P0, [R7+URZ], R2 ;  /* 0x00000002070085a7 */ /* 0x000e64000800007f */
[----:B-1----:R-:W-:Y:S05]  /*c970*/  @!P0 BRA `(.L_x_305) ;  /* 0xfffffffc00f08947 */ /* 0x002fea000383ffff */
[----:B------:R-:W-:Y:S05]  /*c980*/  BRA `(.L_x_319) ;  /* 0xfffffff800a07947 */ /* 0x000fea000383ffff */
.L_x_306:
[----:B0-----:R0:W1:Y:S02]  /*c990*/  SYNCS.PHASECHK.TRANS64.TRYWAIT P0, [R9+URZ], R4 ;  /* 0x00000004090075a7 */ /* 0x001064000800017f */
[----:B-1----:R-:W-:Y:S05]  /*c9a0*/  @!P0 NANOSLEEP.SYNCS 0x989680 ;  /* 0x009896800000895d */ /* 0x002fea0003900000 */
[----:B------:R-:W1:Y:S02]  /*c9b0*/  @!P0 SYNCS.PHASECHK.TRANS64 P0, [R9+URZ], R4 ;  /* 0x00000004090085a7 */ /* 0x000e64000800007f */
[----:B-1----:R-:W-:Y:S05]  /*c9c0*/  @!P0 BRA `(.L_x_306) ;  /* 0xfffffffc00f08947 */ /* 0x002fea000383ffff */
[----:B------:R-:W-:Y:S05]  /*c9d0*/  BRA `(.L_x_320) ;  /* 0xfffffff800b07947 */ /* 0x000fea000383ffff */
.L_x_307:
[----:B0-----:R0:W1:Y:S02]  /*c9e0*/  SYNCS.PHASECHK.TRANS64.TRYWAIT P0, [R6+URZ], R5 ;  /* 0x00000005060075a7 */ /* 0x001064000800017f */
[----:B-1----:R-:W-:Y:S05]  /*c9f0*/  @!P0 NANOSLEEP.SYNCS 0x989680 ;  /* 0x009896800000895d */ /* 0x002fea0003900000 */
[----:B------:R-:W1:Y:S02]  /*ca00*/  @!P0 SYNCS.PHASECHK.TRANS64 P0, [R6+URZ], R5 ;  /* 0x00000005060085a7 */ /* 0x000e64000800007f */
[----:B-1----:R-:W-:Y:S05]  /*ca10*/  @!P0 BRA `(.L_x_307) ;  /* 0xfffffffc00f08947 */ /* 0x002fea000383ffff */
[----:B------:R-:W-:Y:S05]  /*ca20*/  BRA `(.L_x_321) ;  /* 0xfffffff800c07947 */ /* 0x000fea000383ffff */
.L_x_308:
[----:B0-----:R0:W1:Y:S02]  /*ca30*/  SYNCS.PHASECHK.TRANS64.TRYWAIT P0, [R9+URZ], R4 ;  /* 0x00000004090075a7 */ /* 0x001064000800017f */
[----:B-1----:R-:W-:Y:S05]  /*ca40*/  @!P0 NANOSLEEP.SYNCS 0x989680 ;  /* 0x009896800000895d */ /* 0x002fea0003900000 */
[----:B------:R-:W1:Y:S02]  /*ca50*/  @!P0 SYNCS.PHASECHK.TRANS64 P0, [R9+URZ], R4 ;  /* 0x00000004090085a7 */ /* 0x000e64000800007f */
[----:B-1----:R-:W-:Y:S05]  /*ca60*/  @!P0 BRA `(.L_x_308) ;  /* 0xfffffffc00f08947 */ /* 0x002fea000383ffff */
[----:B------:R-:W-:Y:S05]  /*ca70*/  BRA `(.L_x_322) ;  /* 0xfffffff800d07947 */ /* 0x000fea000383ffff */
.L_x_309:
[----:B0-----:R0:W1:Y:S02]  /*ca80*/  SYNCS.PHASECHK.TRANS64.TRYWAIT P0, [R6+URZ], R5 ;  /* 0x00000005060075a7 */ /* 0x001064000800017f */
[----:B-1----:R-:W-:Y:S05]  /*ca90*/  @!P0 NANOSLEEP.SYNCS 0x989680 ;  /* 0x009896800000895d */ /* 0x002fea0003900000 */
[----:B------:R-:W1:Y:S02]  /*caa0*/  @!P0 SYNCS.PHASECHK.TRANS64 P0, [R6+URZ], R5 ;  /* 0x00000005060085a7 */ /* 0x000e64000800007f */
[----:B-1----:R-:W-:Y:S05]  /*cab0*/  @!P0 BRA `(.L_x_309) ;  /* 0xfffffffc00f08947 */ /* 0x002fea000383ffff */
[----:B------:R-:W-:Y:S05]  /*cac0*/  BRA `(.L_x_323) ;  /* 0xfffffff800e07947 */ /* 0x000fea000383ffff */
.L_x_310:
[----:B-1----:R1:W2:Y:S02]  /*cad0*/  SYNCS.PHASECHK.TRANS64.TRYWAIT P0, [R9+URZ], R4 ;  /* 0x00000004090075a7 */ /* 0x0022a4000800017f */
[----:B--2---:R-:W-:Y:S05]  /*cae0*/  @!P0 NANOSLEEP.SYNCS 0x989680 ;  /* 0x009896800000895d */ /* 0x004fea0003900000 */
[----:B------:R-:W2:Y:S02]  /*caf0*/  @!P0 SYNCS.PHASECHK.TRANS64 P0, [R9+URZ], R4 ;  /* 0x00000004090085a7 */ /* 0x000ea4000800007f */
[----:B--2---:R-:W-:Y:S05]  /*cb00*/  @!P0 BRA `(.L_x_310) ;  /* 0xfffffffc00f08947 */ /* 0x004fea000383ffff */
[----:B------:R-:W-:Y:S05]  /*cb10*/  BRA `(.L_x_324) ;  /* 0xfffffff800e87947 */ /* 0x000fea000383ffff */
.L_x_325:
[----:B------:R-:W-:-:S00]  /*cb20*/  BRA `(.L_x_325) ;  /* 0xfffffffc00fc7947 */ /* 0x000fc0000383ffff */
[----:B------:R-:W-:-:S00]  /*cb30*/  NOP ;  /* 0x0000000000007918 */ /* 0x000fc00000000000 */
        /* <DEDUP_REMOVED lines=12> */
.L_x_326:


//--------------------- .nv.global.init           --------------------------
	.section	.nv.global.init,"aw",@progbits
.nv.global.init:
	.type		$str$22,@object
	.size		$str$22,($str$23 - $str$22)
$str$22:
        /*0000*/ 	.byte	0x6b, 0x5f, 0x74, 0x69, 0x6c, 0x65, 0x5f, 0x63, 0x6f, 0x75, 0x6e, 0x74, 0x20, 0x3e, 0x3d, 0x20
        /*0010*/ 	.byte	0x31, 0x00
	.type		$str$23,@object
	.size		$str$23,(__unnamed_1 - $str$23)
$str$23:
        /*0012*/ 	.byte	0x2f, 0x74, 0x6d, 0x70, 0x2f, 0x63, 0x75, 0x74, 0x6c, 0x61, 0x73, 0x73, 0x5f, 0x73, 0x77, 0x65
        /*0022*/ 	.byte	0x65, 0x70, 0x5f, 0x73, 0x72, 0x63, 0x2f, 0x69, 0x6e, 0x63, 0x6c, 0x75, 0x64, 0x65, 0x2f, 0x63
        /*0032*/ 	.byte	0x75, 0x74, 0x6c, 0x61, 0x73, 0x73, 0x2f, 0x67, 0x65, 0x6d, 0x6d, 0x2f, 0x63, 0x6f, 0x6c, 0x6c
        /*0042*/ 	.byte	0x65, 0x63, 0x74, 0x69, 0x76, 0x65, 0x2f, 0x73, 0x6d, 0x39, 0x30, 0x5f, 0x6d, 0x6d, 0x61, 0x5f
        /*0052*/ 	.byte	0x74, 0x6d, 0x61, 0x5f, 0x67, 0x6d, 0x6d, 0x61, 0x5f, 0x73, 0x73, 0x5f, 0x77, 0x61, 0x72, 0x70
        /*0062*/ 	.byte	0x73, 0x70, 0x65, 0x63, 0x69, 0x61, 0x6c, 0x69, 0x7a, 0x65, 0x64, 0x2e, 0x68, 0x70, 0x70, 0x00
	.type		__unnamed_1,@object
	.size		__unnamed_1,(.L_0 - __unnamed_1)
__unnamed_1:
        /*0072*/ 	.byte	0x76, 0x6f, 0x69, 0x64, 0x20, 0x63, 0x75, 0x74, 0x6c, 0x61, 0x73, 0x73, 0x3a, 0x3a, 0x67, 0x65
        /* <DEDUP_REMOVED lines=177> */
        /*0b92*/ 	.byte	0x00
.L_0:


//--------------------- .nv.shared._ZN7cutlass13device_kernelINS_4gemm6kernel13GemmUniversalIN4cute5tupleIJiiiiEEENS1_10collective13CollectiveMmaINS1_34MainloopSm90TmaGmmaWarpSpecializedILi7ENS5_IJNS4_1CILi1EEESB_SB_EEENS1_35KernelTmaWarpSpecializedCooperativeEEENS5_IJNSA_ILi256EEENSA_ILi128EEENSA_ILi64EEEEEENS_10tfloat32_tENS5_IJlSB_lEEESJ_SK_NS4_8TiledMMAINS4_8MMA_AtomIJNS4_4SM904GMMA30MMA_64x128x8_F32TF32TF32_SS_TNILNSO_7ScaleInE1ELSQ_1EEEEEENS4_6LayoutINS5_IJNSA_ILi2EEESB_SB_EEENS5_IJSB_NSA_ILi0EEESW_EEEEENS5_IJNS4_10UnderscoreESZ_SZ_EEEEENS4_13SM90_TMA_LOADENS4_14ComposedLayoutINS4_7SwizzleILi3ELi4ELi3EEENS4_18smem_ptr_flag_bitsILi32EEENST_INS5_IJNSA_ILi8EEENSA_ILi32EEEEEENS5_IJS19_SB_EEEEEEEvNS4_8identityES12_S1D_vS1E_EENS_8epilogue10collective6detail29Sm90TmaWarpSpecializedAdapterINS1H_15DefaultEpilogueISJ_SK_SK_NS1G_6thread17LinearCombinationISJ_Li1EffLNS1L_9ScaleType4KindE0ELNS_15FloatRoundStyleE2ESJ_EENS1_15EpilogueDefaultEEEEEvvEEEEvNT_6ParamsE --------------------------
	.section	.nv.shared._ZN7cutlass13device_kernelINS_4gemm6kernel13GemmUniversalIN4cute5tupleIJiiiiEEENS1_10collective13CollectiveMmaINS1_34MainloopSm90TmaGmmaWarpSpecializedILi7ENS5_IJNS4_1CILi1EEESB_SB_EEENS1_35KernelTmaWarpSpecializedCooperativeEEENS5_IJNSA_ILi256EEENSA_ILi128EEENSA_ILi64EEEEEENS_10tfloat32_tENS5_IJlSB_lEEESJ_SK_NS4_8TiledMMAINS4_8MMA_AtomIJNS4_4SM904GMMA30MMA_64x128x8_F32TF32TF32_SS_TNILNSO_7ScaleInE1ELSQ_1EEEEEENS4_6LayoutINS5_IJNSA_ILi2EEESB_SB_EEENS5_IJSB_NSA_ILi0EEESW_EEEEENS5_IJNS4_10UnderscoreESZ_SZ_EEEEENS4_13SM90_TMA_LOADENS4_14ComposedLayoutINS4_7SwizzleILi3ELi4ELi3EEENS4_18smem_ptr_flag_bitsILi32EEENST_INS5_IJNSA_ILi8EEENSA_ILi32EEEEEENS5_IJS19_SB_EEEEEEEvNS4_8identityES12_S1D_vS1E_EENS_8epilogue10collective6detail29Sm90TmaWarpSpecializedAdapterINS1H_15DefaultEpilogueISJ_SK_SK_NS1G_6thread17LinearCombinationISJ_Li1EffLNS1L_9ScaleType4KindE0ELNS_15FloatRoundStyleE2ESJ_EENS1_15EpilogueDefaultEEEEEvvEEEEvNT_6ParamsE,"aw",@nobits
	.sectionflags	@""
	.align	16
	.zero		1024


//--------------------- .nv.shared.reserved.0     --------------------------
	.section	.nv.shared.reserved.0,"aw",@nobits
	.weak		__nv_reservedSMEM_offset_0_alias
	.size		__nv_reservedSMEM_offset_0_alias, 0, 0
	.other		__nv_reservedSMEM_offset_0_alias,@"STO_CUDA_RESERVED_SHARED STV_DEFAULT"
__nv_reservedSMEM_offset_0_alias:
	.zero		0


//--------------------- .nv.global                --------------------------
	.section	.nv.global,"aw",@nobits
.nv.global:
	.type		_ZN40_INTERNAL_add4f0cf_4_k_cu_9f675972_252154cute1_E,@object
	.size		_ZN40_INTERNAL_add4f0cf_4_k_cu_9f675972_252154cute1_E,(_ZN40_INTERNAL_add4f0cf_4_k_cu_9f675972_252154cuda3std3__45__cpo6cbeginE - _ZN40_INTERNAL_add4f0cf_4_k_cu_9f675972_252154cute1_E)
_ZN40_INTERNAL_add4f0cf_4_k_cu_9f675972_252154cute1_E:
	.zero		1
	.type		_ZN40_INTERNAL_add4f0cf_4_k_cu_9f675972_252154cuda3std3__45__cpo6cbeginE,@object
	.size		_ZN40_INTERNAL_add4f0cf_4_k_cu_9f675972_252154cuda3std3__45__cpo6cbeginE,(_ZN40_INTERNAL_add4f0cf_4_k_cu_9f675972_252154cuda3std3__48in_placeE - _ZN40_INTERNAL_add4f0cf_4_k_cu_9f675972_252154cuda3std3__45__cpo6cbeginE)
_ZN40_INTERNAL_add4f0cf_4_k_cu_9f675972_252154cuda3std3__45__cpo6cbeginE:
	.zero		1
	.type		_ZN40_INTERNAL_add4f0cf_4_k_cu_9f675972_252154cuda3std3__48in_placeE,@object
	.size		_ZN40_INTERNAL_add4f0cf_4_k_cu_9f675972_252154cuda3std3__48in_placeE,(_ZN40_INTERNAL_add4f0cf_4_k_cu_9f675972_252154cuda3std6ranges3__45__cpo9iter_moveE - _ZN40_INTERNAL_add4f0cf_4_k_cu_9f675972_252154cuda3std3__48in_placeE)
_ZN40_INTERNAL_add4f0cf_4_k_cu_9f675972_252154cuda3std3__48in_placeE:
	.zero		1
	.type		_ZN40_INTERNAL_add4f0cf_4_k_cu_9f675972_252154cuda3std6ranges3__45__cpo9iter_moveE,@object
	.size		_ZN40_INTERNAL_add4f0cf_4_k_cu_9f675972_252154cuda3std6ranges3__45__cpo9iter_moveE,(_ZN40_INTERNAL_add4f0cf_4_k_cu_9f675972_252154cuda3std3__45__cpo5beginE - _ZN40_INTERNAL_add4f0cf_4_k_cu_9f675972_252154cuda3std6ranges3__45__cpo9iter_moveE)
_ZN40_INTERNAL_add4f0cf_4_k_cu_9f675972_252154cuda3std6ranges3__45__cpo9iter_moveE:
	.zero		1
	.type		_ZN40_INTERNAL_add4f0cf_4_k_cu_9f675972_252154cuda3std3__45__cpo5beginE,@object
	.size		_ZN40_INTERNAL_add4f0cf_4_k_cu_9f675972_252154cuda3std3__45__cpo5beginE,(_ZN40_INTERNAL_add4f0cf_4_k_cu_9f675972_252154cuda3std3__442_GLOBAL__N__add4f0cf_4_k_cu_9f675972_252156ignoreE - _ZN40_INTERNAL_add4f0cf_4_k_cu_9f675972_252154cuda3std3__45__cpo5beginE)
_ZN40_INTERNAL_add4f0cf_4_k_cu_9f675972_252154cuda3std3__45__cpo5beginE:
	.zero		1
	.type		_ZN40_INTERNAL_add4f0cf_4_k_cu_9f675972_252154cuda3std3__442_GLOBAL__N__add4f0cf_4_k_cu_9f675972_252156ignoreE,@object
	.size		_ZN40_INTERNAL_add4f0cf_4_k_cu_9f675972_252154cuda3std3__442_GLOBAL__N__add4f0cf_4_k_cu_9f675972_252156ignoreE,(_ZN40_INTERNAL_add4f0cf_4_k_cu_9f675972_252154cute7productE - _ZN40_INTERNAL_add4f0cf_4_k_cu_9f675972_252154cuda3std3__442_GLOBAL__N__add4f0cf_4_k_cu_9f675972_252156ignoreE)
_ZN40_INTERNAL_add4f0cf_4_k_cu_9f675972_252154cuda3std3__442_GLOBAL__N__add4f0cf_4_k_cu_9f675972_252156ignoreE:
	.zero		1
	.type		_ZN40_INTERNAL_add4f0cf_4_k_cu_9f675972_252154cute7productE,@object
	.size		_ZN40_INTERNAL_add4f0cf_4_k_cu_9f675972_252154cute7productE,(_ZN40_INTERNAL_add4f0cf_4_k_cu_9f675972_252154cuda3std3__45__cpo3endE - _ZN40_INTERNAL_add4f0cf_4_k_cu_9f675972_252154cute7productE)
_ZN40_INTERNAL_add4f0cf_4_k_cu_9f675972_252154cute7productE:
	.zero		1
	.type		_ZN40_INTERNAL_add4f0cf_4_k_cu_9f675972_252154cuda3std3__45__cpo3endE,@object
	.size		_ZN40_INTERNAL_add4f0cf_4_k_cu_9f675972_252154cuda3std3__45__cpo3endE,(_ZN40_INTERNAL_add4f0cf_4_k_cu_9f675972_252154cuda3std3__419piecewise_constructE - _ZN40_INTERNAL_add4f0cf_4_k_cu_9f675972_252154cuda3std3__45__cpo3endE)
_ZN40_INTERNAL_add4f0cf_4_k_cu_9f675972_252154cuda3std3__45__cpo3endE:
	.zero		1
	.type		_ZN40_INTERNAL_add4f0cf_4_k_cu_9f675972_252154cuda3std3__419piecewise_constructE,@object
	.size		_ZN40_INTERNAL_add4f0cf_4_k_cu_9f675972_252154cuda3std3__419piecewise_constructE,(_ZN40_INTERNAL_add4f0cf_4_k_cu_9f675972_252154cuda3std3__45__cpo4cendE - _ZN40_INTERNAL_add4f0cf_4_k_cu_9f675972_252154cuda3std3__419piecewise_constructE)
_ZN40_INTERNAL_add4f0cf_4_k_cu_9f675972_252154cuda3std3__419piecewise_constructE:
	.zero		1
	.type		_ZN40_INTERNAL_add4f0cf_4_k_cu_9f675972_252154cuda3std3__45__cpo4cendE,@object
	.size		_ZN40_INTERNAL_add4f0cf_4_k_cu_9f675972_252154cuda3std3__45__cpo4cendE,(_ZN40_INTERNAL_add4f0cf_4_k_cu_9f675972_252154cuda3std6ranges3__45__cpo4swapE - _ZN40_INTERNAL_add4f0cf_4_k_cu_9f675972_252154cuda3std3__45__cpo4cendE)
_ZN40_INTERNAL_add4f0cf_4_k_cu_9f675972_252154cuda3std3__45__cpo4cendE:
	.zero		1
	.type		_ZN40_INTERNAL_add4f0cf_4_k_cu_9f675972_252154cuda3std6ranges3__45__cpo4swapE,@object
	.size		_ZN40_INTERNAL_add4f0cf_4_k_cu_9f675972_252154cuda3std6ranges3__45__cpo4swapE,(.L_8 - _ZN40_INTERNAL_add4f0cf_4_k_cu_9f675972_252154cuda3std6ranges3__45__cpo4swapE)
_ZN40_INTERNAL_add4f0cf_4_k_cu_9f675972_252154cuda3std6ranges3__45__cpo4swapE:
	.zero		1
.L_8:


//--------------------- .nv.constant0._ZN7cutlass13device_kernelINS_4gemm6kernel13GemmUniversalIN4cute5tupleIJiiiiEEENS1_10collective13CollectiveMmaINS1_34MainloopSm90TmaGmmaWarpSpecializedILi7ENS5_IJNS4_1CILi1EEESB_SB_EEENS1_35KernelTmaWarpSpecializedCooperativeEEENS5_IJNSA_ILi256EEENSA_ILi128EEENSA_ILi64EEEEEENS_10tfloat32_tENS5_IJlSB_lEEESJ_SK_NS4_8TiledMMAINS4_8MMA_AtomIJNS4_4SM904GMMA30MMA_64x128x8_F32TF32TF32_SS_TNILNSO_7ScaleInE1ELSQ_1EEEEEENS4_6LayoutINS5_IJNSA_ILi2EEESB_SB_EEENS5_IJSB_NSA_ILi0EEESW_EEEEENS5_IJNS4_10UnderscoreESZ_SZ_EEEEENS4_13SM90_TMA_LOADENS4_14ComposedLayoutINS4_7SwizzleILi3ELi4ELi3EEENS4_18smem_ptr_flag_bitsILi32EEENST_INS5_IJNSA_ILi8EEENSA_ILi32EEEEEENS5_IJS19_SB_EEEEEEEvNS4_8identityES12_S1D_vS1E_EENS_8epilogue10collective6detail29Sm90TmaWarpSpecializedAdapterINS1H_15DefaultEpilogueISJ_SK_SK_NS1G_6thread17LinearCombinationISJ_Li1EffLNS1L_9ScaleType4KindE0ELNS_15FloatRoundStyleE2ESJ_EENS1_15EpilogueDefaultEEEEEvvEEEEvNT_6ParamsE --------------------------
	.section	.nv.constant0._ZN7cutlass13device_kernelINS_4gemm6kernel13GemmUniversalIN4cute5tupleIJiiiiEEENS1_10collective13CollectiveMmaINS1_34MainloopSm90TmaGmmaWarpSpecializedILi7ENS5_IJNS4_1CILi1EEESB_SB_EEENS1_35KernelTmaWarpSpecializedCooperativeEEENS5_IJNSA_ILi256EEENSA_ILi128EEENSA_ILi64EEEEEENS_10tfloat32_tENS5_IJlSB_lEEESJ_SK_NS4_8TiledMMAINS4_8MMA_AtomIJNS4_4SM904GMMA30MMA_64x128x8_F32TF32TF32_SS_TNILNSO_7ScaleInE1ELSQ_1EEEEEENS4_6LayoutINS5_IJNSA_ILi2EEESB_SB_EEENS5_IJSB_NSA_ILi0EEESW_EEEEENS5_IJNS4_10UnderscoreESZ_SZ_EEEEENS4_13SM90_TMA_LOADENS4_14ComposedLayoutINS4_7SwizzleILi3ELi4ELi3EEENS4_18smem_ptr_flag_bitsILi32EEENST_INS5_IJNSA_ILi8EEENSA_ILi32EEEEEENS5_IJS19_SB_EEEEEEEvNS4_8identityES12_S1D_vS1E_EENS_8epilogue10collective6detail29Sm90TmaWarpSpecializedAdapterINS1H_15DefaultEpilogueISJ_SK_SK_NS1G_6thread17LinearCombinationISJ_Li1EffLNS1L_9ScaleType4KindE0ELNS_15FloatRoundStyleE2ESJ_EENS1_15EpilogueDefaultEEEEEvvEEEEvNT_6ParamsE,"a",@progbits
	.sectionflags	@""
	.align	4
.nv.constant0._ZN7cutlass13device_kernelINS_4gemm6kernel13GemmUniversalIN4cute5tupleIJiiiiEEENS1_10collective13CollectiveMmaINS1_34MainloopSm90TmaGmmaWarpSpecializedILi7ENS5_IJNS4_1CILi1EEESB_SB_EEENS1_35KernelTmaWarpSpecializedCooperativeEEENS5_IJNSA_ILi256EEENSA_ILi128EEENSA_ILi64EEEEEENS_10tfloat32_tENS5_IJlSB_lEEESJ_SK_NS4_8TiledMMAINS4_8MMA_AtomIJNS4_4SM904GMMA30MMA_64x128x8_F32TF32TF32_SS_TNILNSO_7ScaleInE1ELSQ_1EEEEEENS4_6LayoutINS5_IJNSA_ILi2EEESB_SB_EEENS5_IJSB_NSA_ILi0EEESW_EEEEENS5_IJNS4_10UnderscoreESZ_SZ_EEEEENS4_13SM90_TMA_LOADENS4_14ComposedLayoutINS4_7SwizzleILi3ELi4ELi3EEENS4_18smem_ptr_flag_bitsILi32EEENST_INS5_IJNSA_ILi8EEENSA_ILi32EEEEEENS5_IJS19_SB_EEEEEEEvNS4_8identityES12_S1D_vS1E_EENS_8epilogue10collective6detail29Sm90TmaWarpSpecializedAdapterINS1H_15DefaultEpilogueISJ_SK_SK_NS1G_6thread17LinearCombinationISJ_Li1EffLNS1L_9ScaleType4KindE0ELNS_15FloatRoundStyleE2ESJ_EENS1_15EpilogueDefaultEEEEEvvEEEEvNT_6ParamsE:
	.zero		1664


//--------------------- SYMBOLS --------------------------

	.type		.nv.reservedSmem.offset0,@object
	.size		.nv.reservedSmem.offset0,0x4
	.type		__assertfail,@function
